	.target	sm_100a

	.elftype	@"ET_EXEC"


//--------------------- .note.nv.tkinfo           --------------------------
	.section	.note.nv.tkinfo,"",@"SHT_NOTE"
	.sectionflags	@"SHF_NOTE_NV_TKINFO"
	.tkinfo
        /*0018*/ 	.word	0x00000002
        /*0030*/ 	.string	""
        /*0030*/ 	.string	"ptxas"
        /*0030*/ 	.string	"Cuda compilation tools, release 13.0, V13.0.88"
        /*0030*/ 	.string	"Build cuda_13.0.r13.0/compiler.36424714_0"
        /*0030*/ 	.string	"-arch sm_100a -m 64 "



//--------------------- .note.nv.cuinfo           --------------------------
	.section	.note.nv.cuinfo,"",@"SHT_NOTE"
	.sectionflags	@"SHF_NOTE_NV_CUINFO"
        /*0018*/ 	.short	0x0002
        /*001a*/ 	.short	0x0064
        /*001c*/ 	.short	0x0082
	.zero		2


//--------------------- .nv.info                  --------------------------
	.section	.nv.info,"",@"SHT_CUDA_INFO"
	.align	4


	//----- nvinfo : EIATTR_REGCOUNT
	.align		4
        /*0000*/ 	.byte	0x04, 0x2f
        /*0002*/ 	.short	(.L_19 - .L_18)
	.align		4
.L_18:
        /*0004*/ 	.word	index@(_ZN7cutlass13device_kernelINS_4gemm6kernel13GemmUniversalIN4cute5tupleIJiiiiEEENS1_10collective13CollectiveMmaINS1_35MainloopSm100TmaUmmaWarpSpecializedILi8ELi2ELi4ENS5_IJNS4_1CILi4EEENSA_ILi2EEENSA_ILi1EEEEEEEENS5_IJNSA_ILi64EEENSA_ILi128EEESG_EEENS_10bfloat16_tENS5_IJlSD_lEEESJ_SK_NS4_8TiledMMAINS4_8MMA_AtomIJNS4_20SM100_MMA_F16BF16_SSISJ_SJ_fLi64ELi128ELNS4_4UMMA5MajorE0ELSP_0ELNSO_7ScaleInE0ELSQ_0EEEEEENS4_6LayoutINS5_IJSD_SD_SD_EEENS5_IJNSA_ILi0EEESV_SV_EEEEENS5_IJNS4_10UnderscoreESY_SY_EEEEENS4_23SM90_TMA_LOAD_MULTICASTENS4_14ComposedLayoutINS4_7SwizzleILi3ELi4ELi3EEENS4_18smem_ptr_flag_bitsILi16EEENST_INS5_IJNSA_ILi8EEESG_EEENS5_IJSG_SD_EEEEEEEvNS4_8identityES11_S1B_vS1C_EENS_8epilogue10collective18CollectiveEpilogueINS1E_23Sm100TmaWarpSpecializedILi4ELi2ELi16ELb1ELb0EEEJSI_NS5_IJNST_ISG_SD_EENST_INSA_ILi32EEESD_EEEEESJ_SK_SJ_SK_NS1E_6fusion15FusionCallbacksIS1I_NS1N_17LinearCombinationISJ_fSJ_fLNS_15FloatRoundStyleE2EEESI_S1M_JEEENS4_5SM1004TMEM4LOAD26SM100_TMEM_LOAD_16dp256b4xENS4_13SM90_TMA_LOADENS12_INS13_ILi2ELi4ELi3EEES16_NST_INS5_IJS17_S1K_EEENS5_IJS1K_SD_EEEEEEENS4_17SM75_U32x4_LDSM_NENS4_14SM90_TMA_STOREES22_NS4_17SM90_U32x4_STSM_NENS4_39AutoVectorizingCopyWithAssumedAlignmentILi128EEEEEEvvEEEEvNT_6ParamsE)
        /*0008*/ 	.word	0x00000044


	//----- nvinfo : EIATTR_FRAME_SIZE
	.align		4
.L_19:
        /*000c*/ 	.byte	0x04, 0x11
        /*000e*/ 	.short	(.L_21 - .L_20)
	.align		4
.L_20:
        /*0010*/ 	.word	index@($__internal_2_$__cuda_sm10x_tcgen05_guardrail_trap_unallocated_columns_being_dealloced)
        /*0014*/ 	.word	0x00000000


	//----- nvinfo : EIATTR_FRAME_SIZE
	.align		4
.L_21:
        /*0018*/ 	.byte	0x04, 0x11
        /*001a*/ 	.short	(.L_23 - .L_22)
	.align		4
.L_22:
        /*001c*/ 	.word	index@($__internal_1_$__cuda_sm10x_tcgen05_guardrail_trap_phase_invalid_during_alloc)
        /*0020*/ 	.word	0x00000000


	//----- nvinfo : EIATTR_FRAME_SIZE
	.align		4
.L_23:
        /*0024*/ 	.byte	0x04, 0x11
        /*0026*/ 	.short	(.L_25 - .L_24)
	.align		4
.L_24:
        /*0028*/ 	.word	index@($__internal_0_$__cuda_sm10x_tcgen05_guardrail_trap_col_being_dealloced_not_returned_by_alloc)
        /*002c*/ 	.word	0x00000000


	//----- nvinfo : EIATTR_FRAME_SIZE
	.align		4
.L_25:
        /*0030*/ 	.byte	0x04, 0x11
        /*0032*/ 	.short	(.L_27 - .L_26)
	.align		4
.L_26:
        /*0034*/ 	.word	index@(_ZN7cutlass13device_kernelINS_4gemm6kernel13GemmUniversalIN4cute5tupleIJiiiiEEENS1_10collective13CollectiveMmaINS1_35MainloopSm100TmaUmmaWarpSpecializedILi8ELi2ELi4ENS5_IJNS4_1CILi4EEENSA_ILi2EEENSA_ILi1EEEEEEEENS5_IJNSA_ILi64EEENSA_ILi128EEESG_EEENS_10bfloat16_tENS5_IJlSD_lEEESJ_SK_NS4_8TiledMMAINS4_8MMA_AtomIJNS4_20SM100_MMA_F16BF16_SSISJ_SJ_fLi64ELi128ELNS4_4UMMA5MajorE0ELSP_0ELNSO_7ScaleInE0ELSQ_0EEEEEENS4_6LayoutINS5_IJSD_SD_SD_EEENS5_IJNSA_ILi0EEESV_SV_EEEEENS5_IJNS4_10UnderscoreESY_SY_EEEEENS4_23SM90_TMA_LOAD_MULTICASTENS4_14ComposedLayoutINS4_7SwizzleILi3ELi4ELi3EEENS4_18smem_ptr_flag_bitsILi16EEENST_INS5_IJNSA_ILi8EEESG_EEENS5_IJSG_SD_EEEEEEEvNS4_8identityES11_S1B_vS1C_EENS_8epilogue10collective18CollectiveEpilogueINS1E_23Sm100TmaWarpSpecializedILi4ELi2ELi16ELb1ELb0EEEJSI_NS5_IJNST_ISG_SD_EENST_INSA_ILi32EEESD_EEEEESJ_SK_SJ_SK_NS1E_6fusion15FusionCallbacksIS1I_NS1N_17LinearCombinationISJ_fSJ_fLNS_15FloatRoundStyleE2EEESI_S1M_JEEENS4_5SM1004TMEM4LOAD26SM100_TMEM_LOAD_16dp256b4xENS4_13SM90_TMA_LOADENS12_INS13_ILi2ELi4ELi3EEES16_NST_INS5_IJS17_S1K_EEENS5_IJS1K_SD_EEEEEEENS4_17SM75_U32x4_LDSM_NENS4_14SM90_TMA_STOREES22_NS4_17SM90_U32x4_STSM_NENS4_39AutoVectorizingCopyWithAssumedAlignmentILi128EEEEEEvvEEEEvNT_6ParamsE)
        /*0038*/ 	.word	0x00000000


	//----- nvinfo : EIATTR_MIN_STACK_SIZE
	.align		4
.L_27:
        /*003c*/ 	.byte	0x04, 0x12
        /*003e*/ 	.short	(.L_29 - .L_28)
	.align		4
.L_28:
        /*0040*/ 	.word	index@(_ZN7cutlass13device_kernelINS_4gemm6kernel13GemmUniversalIN4cute5tupleIJiiiiEEENS1_10collective13CollectiveMmaINS1_35MainloopSm100TmaUmmaWarpSpecializedILi8ELi2ELi4ENS5_IJNS4_1CILi4EEENSA_ILi2EEENSA_ILi1EEEEEEEENS5_IJNSA_ILi64EEENSA_ILi128EEESG_EEENS_10bfloat16_tENS5_IJlSD_lEEESJ_SK_NS4_8TiledMMAINS4_8MMA_AtomIJNS4_20SM100_MMA_F16BF16_SSISJ_SJ_fLi64ELi128ELNS4_4UMMA5MajorE0ELSP_0ELNSO_7ScaleInE0ELSQ_0EEEEEENS4_6LayoutINS5_IJSD_SD_SD_EEENS5_IJNSA_ILi0EEESV_SV_EEEEENS5_IJNS4_10UnderscoreESY_SY_EEEEENS4_23SM90_TMA_LOAD_MULTICASTENS4_14ComposedLayoutINS4_7SwizzleILi3ELi4ELi3EEENS4_18smem_ptr_flag_bitsILi16EEENST_INS5_IJNSA_ILi8EEESG_EEENS5_IJSG_SD_EEEEEEEvNS4_8identityES11_S1B_vS1C_EENS_8epilogue10collective18CollectiveEpilogueINS1E_23Sm100TmaWarpSpecializedILi4ELi2ELi16ELb1ELb0EEEJSI_NS5_IJNST_ISG_SD_EENST_INSA_ILi32EEESD_EEEEESJ_SK_SJ_SK_NS1E_6fusion15FusionCallbacksIS1I_NS1N_17LinearCombinationISJ_fSJ_fLNS_15FloatRoundStyleE2EEESI_S1M_JEEENS4_5SM1004TMEM4LOAD26SM100_TMEM_LOAD_16dp256b4xENS4_13SM90_TMA_LOADENS12_INS13_ILi2ELi4ELi3EEES16_NST_INS5_IJS17_S1K_EEENS5_IJS1K_SD_EEEEEEENS4_17SM75_U32x4_LDSM_NENS4_14SM90_TMA_STOREES22_NS4_17SM90_U32x4_STSM_NENS4_39AutoVectorizingCopyWithAssumedAlignmentILi128EEEEEEvvEEEEvNT_6ParamsE)
        /*0044*/ 	.word	0x00000000
.L_29:


//--------------------- .nv.compat                --------------------------
	.section	.nv.compat,"",@"SHT_CUDA_COMPAT_INFO"
	.align	4
        /*0000*/ 	.byte	0x02, 0x09, 0x01, 0x00, 0x02, 0x02, 0x02, 0x00, 0x02, 0x05, 0x05, 0x00, 0x03, 0x07, 0x01, 0x01
        /*0010*/ 	.byte	0x02, 0x03, 0x01, 0x00, 0x02, 0x06, 0x01, 0x00, 0x04, 0x0b, 0x08, 0x00, 0x09, 0x00, 0x00, 0x00
        /*0020*/ 	.byte	0x00, 0x00, 0x00, 0x00


//--------------------- .nv.info._ZN7cutlass13device_kernelINS_4gemm6kernel13GemmUniversalIN4cute5tupleIJiiiiEEENS1_10collective13CollectiveMmaINS1_35MainloopSm100TmaUmmaWarpSpecializedILi8ELi2ELi4ENS5_IJNS4_1CILi4EEENSA_ILi2EEENSA_ILi1EEEEEEEENS5_IJNSA_ILi64EEENSA_ILi128EEESG_EEENS_10bfloat16_tENS5_IJlSD_lEEESJ_SK_NS4_8TiledMMAINS4_8MMA_AtomIJNS4_20SM100_MMA_F16BF16_SSISJ_SJ_fLi64ELi128ELNS4_4UMMA5MajorE0ELSP_0ELNSO_7ScaleInE0ELSQ_0EEEEEENS4_6LayoutINS5_IJSD_SD_SD_EEENS5_IJNSA_ILi0EEESV_SV_EEEEENS5_IJNS4_10UnderscoreESY_SY_EEEEENS4_23SM90_TMA_LOAD_MULTICASTENS4_14ComposedLayoutINS4_7SwizzleILi3ELi4ELi3EEENS4_18smem_ptr_flag_bitsILi16EEENST_INS5_IJNSA_ILi8EEESG_EEENS5_IJSG_SD_EEEEEEEvNS4_8identityES11_S1B_vS1C_EENS_8epilogue10collective18CollectiveEpilogueINS1E_23Sm100TmaWarpSpecializedILi4ELi2ELi16ELb1ELb0EEEJSI_NS5_IJNST_ISG_SD_EENST_INSA_ILi32EEESD_EEEEESJ_SK_SJ_SK_NS1E_6fusion15FusionCallbacksIS1I_NS1N_17LinearCombinationISJ_fSJ_fLNS_15FloatRoundStyleE2EEESI_S1M_JEEENS4_5SM1004TMEM4LOAD26SM100_TMEM_LOAD_16dp256b4xENS4_13SM90_TMA_LOADENS12_INS13_ILi2ELi4ELi3EEES16_NST_INS5_IJS17_S1K_EEENS5_IJS1K_SD_EEEEEEENS4_17SM75_U32x4_LDSM_NENS4_14SM90_TMA_STOREES22_NS4_17SM90_U32x4_STSM_NENS4_39AutoVectorizingCopyWithAssumedAlignmentILi128EEEEEEvvEEEEvNT_6ParamsE --------------------------
	.section	.nv.info._ZN7cutlass13device_kernelINS_4gemm6kernel13GemmUniversalIN4cute5tupleIJiiiiEEENS1_10collective13CollectiveMmaINS1_35MainloopSm100TmaUmmaWarpSpecializedILi8ELi2ELi4ENS5_IJNS4_1CILi4EEENSA_ILi2EEENSA_ILi1EEEEEEEENS5_IJNSA_ILi64EEENSA_ILi128EEESG_EEENS_10bfloat16_tENS5_IJlSD_lEEESJ_SK_NS4_8TiledMMAINS4_8MMA_AtomIJNS4_20SM100_MMA_F16BF16_SSISJ_SJ_fLi64ELi128ELNS4_4UMMA5MajorE0ELSP_0ELNSO_7ScaleInE0ELSQ_0EEEEEENS4_6LayoutINS5_IJSD_SD_SD_EEENS5_IJNSA_ILi0EEESV_SV_EEEEENS5_IJNS4_10UnderscoreESY_SY_EEEEENS4_23SM90_TMA_LOAD_MULTICASTENS4_14ComposedLayoutINS4_7SwizzleILi3ELi4ELi3EEENS4_18smem_ptr_flag_bitsILi16EEENST_INS5_IJNSA_ILi8EEESG_EEENS5_IJSG_SD_EEEEEEEvNS4_8identityES11_S1B_vS1C_EENS_8epilogue10collective18CollectiveEpilogueINS1E_23Sm100TmaWarpSpecializedILi4ELi2ELi16ELb1ELb0EEEJSI_NS5_IJNST_ISG_SD_EENST_INSA_ILi32EEESD_EEEEESJ_SK_SJ_SK_NS1E_6fusion15FusionCallbacksIS1I_NS1N_17LinearCombinationISJ_fSJ_fLNS_15FloatRoundStyleE2EEESI_S1M_JEEENS4_5SM1004TMEM4LOAD26SM100_TMEM_LOAD_16dp256b4xENS4_13SM90_TMA_LOADENS12_INS13_ILi2ELi4ELi3EEES16_NST_INS5_IJS17_S1K_EEENS5_IJS1K_SD_EEEEEEENS4_17SM75_U32x4_LDSM_NENS4_14SM90_TMA_STOREES22_NS4_17SM90_U32x4_STSM_NENS4_39AutoVectorizingCopyWithAssumedAlignmentILi128EEEEEEvvEEEEvNT_6ParamsE,"",@"SHT_CUDA_INFO"
	.sectionflags	@""
	.align	4


	//----- nvinfo : EIATTR_CUDA_API_VERSION
	.align		4
        /*0000*/ 	.byte	0x04, 0x37
        /*0002*/ 	.short	(.L_31 - .L_30)
.L_30:
        /*0004*/ 	.word	0x00000082


	//----- nvinfo : EIATTR_KPARAM_INFO
	.align		4
.L_31:
        /*0008*/ 	.byte	0x04, 0x17
        /*000a*/ 	.short	(.L_33 - .L_32)
.L_32:
        /*000c*/ 	.word	0x00000000
        /*0010*/ 	.short	0x0000
        /*0012*/ 	.short	0x0000
        /*0014*/ 	.byte	0x00, 0xf0, 0x01, 0x20


	//----- nvinfo : EIATTR_AT_ENTRY_FRAGMENTS
	.align		4
.L_33:
        /*0018*/ 	.byte	0x04, 0x4f
        /*001a*/ 	.short	(.L_35 - .L_34)


	//   ....[0]....
.L_34:
        /*001c*/ 	.word	0x00000006


	//----- nvinfo : EIATTR_RESERVED_SMEM_USED
	.align		4
.L_35:
        /*0020*/ 	.byte	0x01, 0x41
	.zero		2


	//----- nvinfo : EIATTR_SPARSE_MMA_MASK
	.align		4
        /*0024*/ 	.byte	0x03, 0x50
        /*0026*/ 	.short	0x0000


	//----- nvinfo : EIATTR_TCGEN05_1CTA_USED
	.align		4
        /*0028*/ 	.byte	0x01, 0x51
	.zero		2


	//----- nvinfo : EIATTR_MAXREG_COUNT
	.align		4
        /*002c*/ 	.byte	0x03, 0x1b
        /*002e*/ 	.short	0x00ff


	//----- nvinfo : EIATTR_NUM_BARRIERS
	.align		4
        /*0030*/ 	.byte	0x02, 0x4c
        /*0032*/ 	.byte	0x07
	.zero		1


	//----- nvinfo : EIATTR_EXTERNS
	.align		4
        /*0034*/ 	.byte	0x04, 0x0f
        /*0036*/ 	.short	(.L_37 - .L_36)


	//   ....[0]....
	.align		4
.L_36:
        /*0038*/ 	.word	index@(__assertfail)


	//----- nvinfo : EIATTR_MERCURY_ISA_VERSION
	.align		4
.L_37:
        /*003c*/ 	.byte	0x03, 0x5f
        /*003e*/ 	.short	0x0101


	//----- nvinfo : EIATTR_INT_WARP_WIDE_INSTR_OFFSETS
	.align		4
        /*0040*/ 	.byte	0x04, 0x31
        /*0042*/ 	.short	(.L_39 - .L_38)


	//   ....[0]....
.L_38:
        /*0044*/ 	.word	0x00004280


	//   ....[1]....
        /*0048*/ 	.word	0x000042b0


	//   ....[2]....
        /*004c*/ 	.word	0x000042d0


	//   ....[3]....
        /*0050*/ 	.word	0x00004e50


	//   ....[4]....
        /*0054*/ 	.word	0x00004ec0


	//   ....[5]....
        /*0058*/ 	.word	0x00004f90


	//   ....[6]....
        /*005c*/ 	.word	0x00005010


	//   ....[7]....
        /*0060*/ 	.word	0x00005100


	//   ....[8]....
        /*0064*/ 	.word	0x00005180


	//   ....[9]....
        /*0068*/ 	.word	0x00005260


	//   ....[10]....
        /*006c*/ 	.word	0x00005310


	//----- nvinfo : EIATTR_COOP_GROUP_MASK_REGIDS
	.align		4
.L_39:
        /*0070*/ 	.byte	0x04, 0x29
        /*0072*/ 	.short	(.L_41 - .L_40)


	//   ....[0]....
.L_40:
        /*0074*/ 	.word	0xffffffff


	//   ....[1]....
        /*0078*/ 	.word	0xffffffff


	//   ....[2]....
        /*007c*/ 	.word	0xffffffff


	//   ....[3]....
        /*0080*/ 	.word	0xffffffff


	//   ....[4]....
        /*0084*/ 	.word	0xffffffff


	//   ....[5]....
        /*0088*/ 	.word	0xffffffff


	//   ....[6]....
        /*008c*/ 	.word	0xffffffff


	//   ....[7]....
        /*0090*/ 	.word	0xffffffff


	//   ....[8]....
        /*0094*/ 	.word	0xffffffff


	//   ....[9]....
        /*0098*/ 	.word	0xffffffff


	//   ....[10]....
        /*009c*/ 	.word	0xffffffff


	//   ....[11]....
        /*00a0*/ 	.word	0xffffffff


	//   ....[12]....
        /*00a4*/ 	.word	0xffffffff


	//   ....[13]....
        /*00a8*/ 	.word	0xffffffff


	//----- nvinfo : EIATTR_COOP_GROUP_INSTR_OFFSETS
	.align		4
.L_41:
        /*00ac*/ 	.byte	0x04, 0x28
        /*00ae*/ 	.short	(.L_43 - .L_42)


	//   ....[0]....
.L_42:
        /*00b0*/ 	.word	0x00000080


	//   ....[1]....
        /*00b4*/ 	.word	0x000004f0


	//   ....[2]....
        /*00b8*/ 	.word	0x00000750


	//   ....[3]....
        /*00bc*/ 	.word	0x000008f0


	//   ....[4]....
        /*00c0*/ 	.word	0x000009f0


	//   ....[5]....
        /*00c4*/ 	.word	0x00000b60


	//   ....[6]....
        /*00c8*/ 	.word	0x00000d00


	//   ....[7]....
        /*00cc*/ 	.word	0x00000eb0


	//   ....[8]....
        /*00d0*/ 	.word	0x00002340


	//   ....[9]....
        /*00d4*/ 	.word	0x00003470


	//   ....[10]....
        /*00d8*/ 	.word	0x00003680


	//   ....[11]....
        /*00dc*/ 	.word	0x000036b0


	//   ....[12]....
        /*00e0*/ 	.word	0x00004160


	//   ....[13]....
        /*00e4*/ 	.word	0x00004390


	//----- nvinfo : EIATTR_VRC_CTA_INIT_COUNT
	.align		4
.L_43:
        /*00e8*/ 	.byte	0x02, 0x4a
        /*00ea*/ 	.byte	0x80
	.zero		1


	//----- nvinfo : EIATTR_SYSCALL_OFFSETS
	.align		4
        /*00ec*/ 	.byte	0x04, 0x46
        /*00ee*/ 	.short	(.L_45 - .L_44)


	//   ....[0]....
.L_44:
        /*00f0*/ 	.word	0x00005fa0


	//   ....[1]....
        /*00f4*/ 	.word	0x00006090


	//   ....[2]....
        /*00f8*/ 	.word	0x00006820


	//   ....[3]....
        /*00fc*/ 	.word	0x000070d0


	//   ....[4]....
        /*0100*/ 	.word	0x00007960


	//   ....[5]....
        /*0104*/ 	.word	0x000081e0


	//----- nvinfo : EIATTR_MBARRIER_INSTR_OFFSETS
	.align		4
.L_45:
        /*0108*/ 	.byte	0x04, 0x39
        /*010a*/ 	.short	(.L_47 - .L_46)


	//   ....[0]....
.L_46:
        /*010c*/ 	.word	0x00000630
        /*0110*/ 	.word	0x000000ff
        /*0114*/ 	.word	0x00000000
        /*0118*/ 	.short	0x0100
        /*011a*/ 	.byte	0x04
	.zero		1


	//   ....[1]....
        /*011c*/ 	.word	0x00000640
        /*0120*/ 	.word	0x000000ff
        /*0124*/ 	.word	0x00000040
        /*0128*/ 	.short	0x0100
        /*012a*/ 	.byte	0x04
	.zero		1


	//   ....[2]....
        /*012c*/ 	.word	0x00000650
        /*0130*/ 	.word	0x000000ff
        /*0134*/ 	.word	0x00000008
        /*0138*/ 	.short	0x0100
        /*013a*/ 	.byte	0x04
	.zero		1


	//   ....[3]....
        /*013c*/ 	.word	0x00000660
        /*0140*/ 	.word	0x000000ff
        /*0144*/ 	.word	0x00000048
        /*0148*/ 	.short	0x0100
        /*014a*/ 	.byte	0x04
	.zero		1


	//   ....[4]....
        /*014c*/ 	.word	0x00000670
        /*0150*/ 	.word	0x000000ff
        /*0154*/ 	.word	0x00000010
        /*0158*/ 	.short	0x0100
        /*015a*/ 	.byte	0x04
	.zero		1


	//   ....[5]....
        /*015c*/ 	.word	0x00000680
        /*0160*/ 	.word	0x000000ff
        /*0164*/ 	.word	0x00000050
        /*0168*/ 	.short	0x0100
        /*016a*/ 	.byte	0x04
	.zero		1


	//   ....[6]....
        /*016c*/ 	.word	0x00000690
        /*0170*/ 	.word	0x000000ff
        /*0174*/ 	.word	0x00000018
        /*0178*/ 	.short	0x0100
        /*017a*/ 	.byte	0x04
	.zero		1


	//   ....[7]....
        /*017c*/ 	.word	0x000006a0
        /*0180*/ 	.word	0x000000ff
        /*0184*/ 	.word	0x00000058
        /*0188*/ 	.short	0x0100
        /*018a*/ 	.byte	0x04
	.zero		1


	//   ....[8]....
        /*018c*/ 	.word	0x000006b0
        /*0190*/ 	.word	0x000000ff
        /*0194*/ 	.word	0x00000020
        /*0198*/ 	.short	0x0100
        /*019a*/ 	.byte	0x04
	.zero		1


	//   ....[9]....
        /*019c*/ 	.word	0x000006c0
        /*01a0*/ 	.word	0x000000ff
        /*01a4*/ 	.word	0x00000060
        /*01a8*/ 	.short	0x0100
        /*01aa*/ 	.byte	0x04
	.zero		1


	//   ....[10]....
        /*01ac*/ 	.word	0x000006d0
        /*01b0*/ 	.word	0x000000ff
        /*01b4*/ 	.word	0x00000028
        /*01b8*/ 	.short	0x0100
        /*01ba*/ 	.byte	0x04
	.zero		1


	//   ....[11]....
        /*01bc*/ 	.word	0x000006e0
        /*01c0*/ 	.word	0x000000ff
        /*01c4*/ 	.word	0x00000068
        /*01c8*/ 	.short	0x0100
        /*01ca*/ 	.byte	0x04
	.zero		1


	//   ....[12]....
        /*01cc*/ 	.word	0x000006f0
        /*01d0*/ 	.word	0x000000ff
        /*01d4*/ 	.word	0x00000030
        /*01d8*/ 	.short	0x0100
        /*01da*/ 	.byte	0x04
	.zero		1


	//   ....[13]....
        /*01dc*/ 	.word	0x00000700
        /*01e0*/ 	.word	0x000000ff
        /*01e4*/ 	.word	0x00000070
        /*01e8*/ 	.short	0x0100
        /*01ea*/ 	.byte	0x04
	.zero		1


	//   ....[14]....
        /*01ec*/ 	.word	0x00000710
        /*01f0*/ 	.word	0x000000ff
        /*01f4*/ 	.word	0x00000038
        /*01f8*/ 	.short	0x0100
        /*01fa*/ 	.byte	0x04
	.zero		1


	//   ....[15]....
        /*01fc*/ 	.word	0x00000720
        /*0200*/ 	.word	0x000000ff
        /*0204*/ 	.word	0x00000078
        /*0208*/ 	.short	0x0100
        /*020a*/ 	.byte	0x04
	.zero		1


	//   ....[16]....
        /*020c*/ 	.word	0x00000860
        /*0210*/ 	.word	0x000000ff
        /*0214*/ 	.word	0x00000080
        /*0218*/ 	.short	0x0100
        /*021a*/ 	.byte	0x04
	.zero		1


	//   ....[17]....
        /*021c*/ 	.word	0x00000870
        /*0220*/ 	.word	0x000000ff
        /*0224*/ 	.word	0x000000a0
        /*0228*/ 	.short	0x0100
        /*022a*/ 	.byte	0x04
	.zero		1


	//   ....[18]....
        /*022c*/ 	.word	0x00000880
        /*0230*/ 	.word	0x000000ff
        /*0234*/ 	.word	0x00000088
        /*0238*/ 	.short	0x0100
        /*023a*/ 	.byte	0x04
	.zero		1


	//   ....[19]....
        /*023c*/ 	.word	0x00000890
        /*0240*/ 	.word	0x000000ff
        /*0244*/ 	.word	0x000000a8
        /*0248*/ 	.short	0x0100
        /*024a*/ 	.byte	0x04
	.zero		1


	//   ....[20]....
        /*024c*/ 	.word	0x000008a0
        /*0250*/ 	.word	0x000000ff
        /*0254*/ 	.word	0x00000090
        /*0258*/ 	.short	0x0100
        /*025a*/ 	.byte	0x04
	.zero		1


	//   ....[21]....
        /*025c*/ 	.word	0x000008b0
        /*0260*/ 	.word	0x000000ff
        /*0264*/ 	.word	0x000000b0
        /*0268*/ 	.short	0x0100
        /*026a*/ 	.byte	0x04
	.zero		1


	//   ....[22]....
        /*026c*/ 	.word	0x000008c0
        /*0270*/ 	.word	0x000000ff
        /*0274*/ 	.word	0x00000098
        /*0278*/ 	.short	0x0100
        /*027a*/ 	.byte	0x04
	.zero		1


	//   ....[23]....
        /*027c*/ 	.word	0x000008d0
        /*0280*/ 	.word	0x000000ff
        /*0284*/ 	.word	0x000000b8
        /*0288*/ 	.short	0x0100
        /*028a*/ 	.byte	0x04
	.zero		1


	//   ....[24]....
        /*028c*/ 	.word	0x000009c0
        /*0290*/ 	.word	0x000000ff
        /*0294*/ 	.word	0x000000c0
        /*0298*/ 	.short	0x0100
        /*029a*/ 	.byte	0x06
	.zero		1


	//   ....[25]....
        /*029c*/ 	.word	0x000009d0
        /*02a0*/ 	.word	0x000000ff
        /*02a4*/ 	.word	0x000000c8
        /*02a8*/ 	.short	0x0100
        /*02aa*/ 	.byte	0x06
	.zero		1


	//   ....[26]....
        /*02ac*/ 	.word	0x00000b10
        /*02b0*/ 	.word	0x000000ff
        /*02b4*/ 	.word	0x000000d0
        /*02b8*/ 	.short	0x0100
        /*02ba*/ 	.byte	0x06
	.zero		1


	//   ....[27]....
        /*02bc*/ 	.word	0x00000b20
        /*02c0*/ 	.word	0x000000ff
        /*02c4*/ 	.word	0x000000e0
        /*02c8*/ 	.short	0x0100
        /*02ca*/ 	.byte	0x06
	.zero		1


	//   ....[28]....
        /*02cc*/ 	.word	0x00000b30
        /*02d0*/ 	.word	0x000000ff
        /*02d4*/ 	.word	0x000000d8
        /*02d8*/ 	.short	0x0100
        /*02da*/ 	.byte	0x06
	.zero		1


	//   ....[29]....
        /*02dc*/ 	.word	0x00000b40
        /*02e0*/ 	.word	0x000000ff
        /*02e4*/ 	.word	0x000000e8
        /*02e8*/ 	.short	0x0100
        /*02ea*/ 	.byte	0x06
	.zero		1


	//   ....[30]....
        /*02ec*/ 	.word	0x00000c70
        /*02f0*/ 	.word	0x000000ff
        /*02f4*/ 	.word	0x000000f0
        /*02f8*/ 	.short	0x0100
        /*02fa*/ 	.byte	0x04
	.zero		1


	//   ....[31]....
        /*02fc*/ 	.word	0x00000c80
        /*0300*/ 	.word	0x000000ff
        /*0304*/ 	.word	0x00000110
        /*0308*/ 	.short	0x0100
        /*030a*/ 	.byte	0x04
	.zero		1


	//   ....[32]....
        /*030c*/ 	.word	0x00000c90
        /*0310*/ 	.word	0x000000ff
        /*0314*/ 	.word	0x000000f8
        /*0318*/ 	.short	0x0100
        /*031a*/ 	.byte	0x04
	.zero		1


	//   ....[33]....
        /*031c*/ 	.word	0x00000ca0
        /*0320*/ 	.word	0x000000ff
        /*0324*/ 	.word	0x00000118
        /*0328*/ 	.short	0x0100
        /*032a*/ 	.byte	0x04
	.zero		1


	//   ....[34]....
        /*032c*/ 	.word	0x00000cb0
        /*0330*/ 	.word	0x000000ff
        /*0334*/ 	.word	0x00000100
        /*0338*/ 	.short	0x0100
        /*033a*/ 	.byte	0x04
	.zero		1


	//   ....[35]....
        /*033c*/ 	.word	0x00000cc0
        /*0340*/ 	.word	0x000000ff
        /*0344*/ 	.word	0x00000120
        /*0348*/ 	.short	0x0100
        /*034a*/ 	.byte	0x04
	.zero		1


	//   ....[36]....
        /*034c*/ 	.word	0x00000cd0
        /*0350*/ 	.word	0x000000ff
        /*0354*/ 	.word	0x00000108
        /*0358*/ 	.short	0x0100
        /*035a*/ 	.byte	0x04
	.zero		1


	//   ....[37]....
        /*035c*/ 	.word	0x00000ce0
        /*0360*/ 	.word	0x000000ff
        /*0364*/ 	.word	0x00000128
        /*0368*/ 	.short	0x0100
        /*036a*/ 	.byte	0x04
	.zero		1


	//   ....[38]....
        /*036c*/ 	.word	0x00000dd0
        /*0370*/ 	.word	0x000000ff
        /*0374*/ 	.word	0x00000130
        /*0378*/ 	.short	0x0100
        /*037a*/ 	.byte	0x04
	.zero		1


	//   ....[39]....
        /*037c*/ 	.word	0x00000de0
        /*0380*/ 	.word	0x000000ff
        /*0384*/ 	.word	0x00000140
        /*0388*/ 	.short	0x0100
        /*038a*/ 	.byte	0x04
	.zero		1


	//   ....[40]....
        /*038c*/ 	.word	0x00000df0
        /*0390*/ 	.word	0x000000ff
        /*0394*/ 	.word	0x00000138
        /*0398*/ 	.short	0x0100
        /*039a*/ 	.byte	0x04
	.zero		1


	//   ....[41]....
        /*039c*/ 	.word	0x00000e00
        /*03a0*/ 	.word	0x000000ff
        /*03a4*/ 	.word	0x00000148
        /*03a8*/ 	.short	0x0100
        /*03aa*/ 	.byte	0x04
	.zero		1


	//   ....[42]....
        /*03ac*/ 	.word	0x00001bb0
        /*03b0*/ 	.word	0x00000000
        /*03b4*/ 	.word	0x00000140
        /*03b8*/ 	.short	0x010a
        /*03ba*/ 	.byte	0xff
	.zero		1


	//   ....[43]....
        /*03bc*/ 	.word	0x00001be0
        /*03c0*/ 	.word	0x00000000
        /*03c4*/ 	.word	0x00000130
        /*03c8*/ 	.short	0x0101
        /*03ca*/ 	.byte	0xff
	.zero		1


	//   ....[44]....
        /*03cc*/ 	.word	0x00001c90
        /*03d0*/ 	.word	0x000000ff
        /*03d4*/ 	.word	0x00000040
        /*03d8*/ 	.short	0x010a
        /*03da*/ 	.byte	0x04
	.zero		1


	//   ....[45]....
        /*03dc*/ 	.word	0x00001d20
        /*03e0*/ 	.word	0x000000ff
        /*03e4*/ 	.word	0x00000040
        /*03e8*/ 	.short	0x010a
        /*03ea*/ 	.byte	0x21
	.zero		1


	//   ....[46]....
        /*03ec*/ 	.word	0x00001eb0
        /*03f0*/ 	.word	0x000000ff
        /*03f4*/ 	.word	0x00000040
        /*03f8*/ 	.short	0x010a
        /*03fa*/ 	.byte	0x05
	.zero		1


	//   ....[47]....
        /*03fc*/ 	.word	0x00002000
        /*0400*/ 	.word	0x000000ff
        /*0404*/ 	.word	0x000000c8
        /*0408*/ 	.short	0x0101
        /*040a*/ 	.byte	0x15
	.zero		1


	//   ....[48]....
        /*040c*/ 	.word	0x00002020
        /*0410*/ 	.word	0x000000ff
        /*0414*/ 	.word	0x00000040
        /*0418*/ 	.short	0x010a
        /*041a*/ 	.byte	0x04
	.zero		1


	//   ....[49]....
        /*041c*/ 	.word	0x000020a0
        /*0420*/ 	.word	0x000000ff
        /*0424*/ 	.word	0x00000040
        /*0428*/ 	.short	0x010a
        /*042a*/ 	.byte	0x11
	.zero		1


	//   ....[50]....
        /*042c*/ 	.word	0x00002230
        /*0430*/ 	.word	0x000000ff
        /*0434*/ 	.word	0x00000040
        /*0438*/ 	.short	0x010a
        /*043a*/ 	.byte	0x05
	.zero		1


	//   ....[51]....
        /*043c*/ 	.word	0x00002370
        /*0440*/ 	.word	0x00000003
        /*0444*/ 	.word	0x000000d0
        /*0448*/ 	.short	0x010a
        /*044a*/ 	.byte	0xff
	.zero		1


	//   ....[52]....
        /*044c*/ 	.word	0x000024c0
        /*0450*/ 	.word	0x00000000
        /*0454*/ 	.word	0x00000000
        /*0458*/ 	.short	0x0101
        /*045a*/ 	.byte	0xff
	.zero		1


	//   ....[53]....
        /*045c*/ 	.word	0x00002a80
        /*0460*/ 	.word	0x000000ff
        /*0464*/ 	.word	0x00000000
        /*0468*/ 	.short	0x010a
        /*046a*/ 	.byte	0x04
	.zero		1


	//   ....[54]....
        /*046c*/ 	.word	0x00002b10
        /*0470*/ 	.word	0x000000ff
        /*0474*/ 	.word	0x00000000
        /*0478*/ 	.short	0x010a
        /*047a*/ 	.byte	0x05
	.zero		1


	//   ....[55]....
        /*047c*/ 	.word	0x00002ba0
        /*0480*/ 	.word	0x000000ff
        /*0484*/ 	.word	0x00000000
        /*0488*/ 	.short	0x010a
        /*048a*/ 	.byte	0x05
	.zero		1


	//   ....[56]....
        /*048c*/ 	.word	0x00002c30
        /*0490*/ 	.word	0x000000ff
        /*0494*/ 	.word	0x00000000
        /*0498*/ 	.short	0x010a
        /*049a*/ 	.byte	0x05
	.zero		1


	//   ....[57]....
        /*049c*/ 	.word	0x00002cc0
        /*04a0*/ 	.word	0x000000ff
        /*04a4*/ 	.word	0x00000000
        /*04a8*/ 	.short	0x010a
        /*04aa*/ 	.byte	0x05
	.zero		1


	//   ....[58]....
        /*04ac*/ 	.word	0x00002d50
        /*04b0*/ 	.word	0x000000ff
        /*04b4*/ 	.word	0x00000000
        /*04b8*/ 	.short	0x010a
        /*04ba*/ 	.byte	0x05
	.zero		1


	//   ....[59]....
        /*04bc*/ 	.word	0x00002de0
        /*04c0*/ 	.word	0x000000ff
        /*04c4*/ 	.word	0x00000000
        /*04c8*/ 	.short	0x010a
        /*04ca*/ 	.byte	0x05
	.zero		1


	//   ....[60]....
        /*04cc*/ 	.word	0x00002e80
        /*04d0*/ 	.word	0x00000000
        /*04d4*/ 	.word	0x00000000
        /*04d8*/ 	.short	0x010a
        /*04da*/ 	.byte	0xff
	.zero		1


	//   ....[61]....
        /*04dc*/ 	.word	0x00002fc0
        /*04e0*/ 	.word	0x00000002
        /*04e4*/ 	.word	0x00000130
        /*04e8*/ 	.short	0x010a
        /*04ea*/ 	.byte	0xff
	.zero		1


	//   ....[62]....
        /*04ec*/ 	.word	0x00003030
        /*04f0*/ 	.word	0x00000002
        /*04f4*/ 	.word	0x00000000
        /*04f8*/ 	.short	0x0101
        /*04fa*/ 	.byte	0xff
	.zero		1


	//   ....[63]....
        /*04fc*/ 	.word	0x00003050
        /*0500*/ 	.word	0x000000ff
        /*0504*/ 	.word	0x000000e0
        /*0508*/ 	.short	0x010a
        /*050a*/ 	.byte	0x04
	.zero		1


	//   ....[64]....
        /*050c*/ 	.word	0x00003170
        /*0510*/ 	.word	0x00000002
        /*0514*/ 	.word	0x000000d0
        /*0518*/ 	.short	0x010a
        /*051a*/ 	.byte	0xff
	.zero		1


	//   ....[65]....
        /*051c*/ 	.word	0x00003270
        /*0520*/ 	.word	0x00000002
        /*0524*/ 	.word	0x00000000
        /*0528*/ 	.short	0x0101
        /*052a*/ 	.byte	0xff
	.zero		1


	//   ....[66]....
        /*052c*/ 	.word	0x00003300
        /*0530*/ 	.word	0x000000ff
        /*0534*/ 	.word	0x000000e0
        /*0538*/ 	.short	0x0106
        /*053a*/ 	.byte	0x04
	.zero		1


	//   ....[67]....
        /*053c*/ 	.word	0x00003320
        /*0540*/ 	.word	0x000000ff
        /*0544*/ 	.word	0x000000e0
        /*0548*/ 	.short	0x010a
        /*054a*/ 	.byte	0x04
	.zero		1


	//   ....[68]....
        /*054c*/ 	.word	0x000033b0
        /*0550*/ 	.word	0x000000ff
        /*0554*/ 	.word	0x000000e0
        /*0558*/ 	.short	0x0106
        /*055a*/ 	.byte	0x07
	.zero		1


	//   ....[69]....
        /*055c*/ 	.word	0x000033f0
        /*0560*/ 	.word	0x00000000
        /*0564*/ 	.word	0x000000e0
        /*0568*/ 	.short	0x010a
        /*056a*/ 	.byte	0xff
	.zero		1


	//   ....[70]....
        /*056c*/ 	.word	0x00003950
        /*0570*/ 	.word	0x00000000
        /*0574*/ 	.word	0x000000d0
        /*0578*/ 	.short	0x010a
        /*057a*/ 	.byte	0xff
	.zero		1


	//   ....[71]....
        /*057c*/ 	.word	0x00003a50
        /*0580*/ 	.word	0x00000003
        /*0584*/ 	.word	0x00000000
        /*0588*/ 	.short	0x0101
        /*058a*/ 	.byte	0xff
	.zero		1


	//   ....[72]....
        /*058c*/ 	.word	0x00003a60
        /*0590*/ 	.word	0x000000ff
        /*0594*/ 	.word	0x00000000
        /*0598*/ 	.short	0x010a
        /*059a*/ 	.byte	0x04
	.zero		1


	//   ....[73]....
        /*059c*/ 	.word	0x00003ae0
        /*05a0*/ 	.word	0x000000ff
        /*05a4*/ 	.word	0x00000110
        /*05a8*/ 	.short	0x010a
        /*05aa*/ 	.byte	0x1f
	.zero		1


	//   ....[74]....
        /*05ac*/ 	.word	0x00003bc0
        /*05b0*/ 	.word	0x000000ff
        /*05b4*/ 	.word	0x00000000
        /*05b8*/ 	.short	0x010a
        /*05ba*/ 	.byte	0x05
	.zero		1


	//   ....[75]....
        /*05bc*/ 	.word	0x00003d00
        /*05c0*/ 	.word	0x000000ff
        /*05c4*/ 	.word	0x00000000
        /*05c8*/ 	.short	0x010a
        /*05ca*/ 	.byte	0x04
	.zero		1


	//   ....[76]....
        /*05cc*/ 	.word	0x00003f90
        /*05d0*/ 	.word	0x000000ff
        /*05d4*/ 	.word	0x00000000
        /*05d8*/ 	.short	0x010a
        /*05da*/ 	.byte	0x04
	.zero		1


	//   ....[77]....
        /*05dc*/ 	.word	0x00004020
        /*05e0*/ 	.word	0x000000ff
        /*05e4*/ 	.word	0x00000000
        /*05e8*/ 	.short	0x010a
        /*05ea*/ 	.byte	0x05
	.zero		1


	//   ....[78]....
        /*05ec*/ 	.word	0x000040b0
        /*05f0*/ 	.word	0x000000ff
        /*05f4*/ 	.word	0x00000000
        /*05f8*/ 	.short	0x010a
        /*05fa*/ 	.byte	0x05
	.zero		1


	//   ....[79]....
        /*05fc*/ 	.word	0x00004140
        /*0600*/ 	.word	0x000000ff
        /*0604*/ 	.word	0x00000000
        /*0608*/ 	.short	0x010a
        /*060a*/ 	.byte	0x04
	.zero		1


	//   ....[80]....
        /*060c*/ 	.word	0x00004650
        /*0610*/ 	.word	0x0000000c
        /*0614*/ 	.word	0x000000d0
        /*0618*/ 	.short	0x010a
        /*061a*/ 	.byte	0xff
	.zero		1


	//   ....[81]....
        /*061c*/ 	.word	0x000047c0
        /*0620*/ 	.word	0x00000000
        /*0624*/ 	.word	0x00000000
        /*0628*/ 	.short	0x0101
        /*062a*/ 	.byte	0xff
	.zero		1


	//   ....[82]....
        /*062c*/ 	.word	0x00004c50
        /*0630*/ 	.word	0x000000ff
        /*0634*/ 	.word	0x000000c8
        /*0638*/ 	.short	0x010a
        /*063a*/ 	.byte	0x15
	.zero		1


	//   ....[83]....
        /*063c*/ 	.word	0x00004dd0
        /*0640*/ 	.word	0x000000ff
        /*0644*/ 	.word	0x000000a0
        /*0648*/ 	.short	0x010a
        /*064a*/ 	.byte	0x15
	.zero		1


	//   ....[84]....
        /*064c*/ 	.word	0x00004f40
        /*0650*/ 	.word	0x000000ff
        /*0654*/ 	.word	0x00000080
        /*0658*/ 	.short	0x010b
        /*065a*/ 	.byte	0x15
	.zero		1


	//   ....[85]....
        /*065c*/ 	.word	0x00004f50
        /*0660*/ 	.word	0x000000ff
        /*0664*/ 	.word	0x00000000
        /*0668*/ 	.short	0x0101
        /*066a*/ 	.byte	0x28
	.zero		1


	//   ....[86]....
        /*066c*/ 	.word	0x00004f60
        /*0670*/ 	.word	0x000000ff
        /*0674*/ 	.word	0x000000a8
        /*0678*/ 	.short	0x010a
        /*067a*/ 	.byte	0x15
	.zero		1


	//   ....[87]....
        /*067c*/ 	.word	0x000050b0
        /*0680*/ 	.word	0x000000ff
        /*0684*/ 	.word	0x00000088
        /*0688*/ 	.short	0x010b
        /*068a*/ 	.byte	0x15
	.zero		1


	//   ....[88]....
        /*068c*/ 	.word	0x000050c0
        /*0690*/ 	.word	0x000000ff
        /*0694*/ 	.word	0x00000000
        /*0698*/ 	.short	0x0101
        /*069a*/ 	.byte	0x27
	.zero		1


	//   ....[89]....
        /*069c*/ 	.word	0x000050d0
        /*06a0*/ 	.word	0x000000ff
        /*06a4*/ 	.word	0x000000b0
        /*06a8*/ 	.short	0x010a
        /*06aa*/ 	.byte	0x15
	.zero		1


	//   ....[90]....
        /*06ac*/ 	.word	0x00005210
        /*06b0*/ 	.word	0x000000ff
        /*06b4*/ 	.word	0x00000090
        /*06b8*/ 	.short	0x010b
        /*06ba*/ 	.byte	0x15
	.zero		1


	//   ....[91]....
        /*06bc*/ 	.word	0x00005220
        /*06c0*/ 	.word	0x000000ff
        /*06c4*/ 	.word	0x00000000
        /*06c8*/ 	.short	0x0101
        /*06ca*/ 	.byte	0x26
	.zero		1


	//   ....[92]....
        /*06cc*/ 	.word	0x00005230
        /*06d0*/ 	.word	0x000000ff
        /*06d4*/ 	.word	0x000000b8
        /*06d8*/ 	.short	0x010a
        /*06da*/ 	.byte	0x15
	.zero		1


	//   ....[93]....
        /*06dc*/ 	.word	0x00005430
        /*06e0*/ 	.word	0x000000ff
        /*06e4*/ 	.word	0x00000098
        /*06e8*/ 	.short	0x010b
        /*06ea*/ 	.byte	0x15
	.zero		1


	//   ....[94]....
        /*06ec*/ 	.word	0x00005440
        /*06f0*/ 	.word	0x000000ff
        /*06f4*/ 	.word	0x00000000
        /*06f8*/ 	.short	0x0101
        /*06fa*/ 	.byte	0x25
	.zero		1


	//   ....[95]....
        /*06fc*/ 	.word	0x00005470
        /*0700*/ 	.word	0x000000ff
        /*0704*/ 	.word	0x000000a0
        /*0708*/ 	.short	0x010a
        /*070a*/ 	.byte	0x15
	.zero		1


	//   ....[96]....
        /*070c*/ 	.word	0x00005490
        /*0710*/ 	.word	0x000000ff
        /*0714*/ 	.word	0x000000a8
        /*0718*/ 	.short	0x010a
        /*071a*/ 	.byte	0x15
	.zero		1


	//   ....[97]....
        /*071c*/ 	.word	0x000054b0
        /*0720*/ 	.word	0x000000ff
        /*0724*/ 	.word	0x000000b0
        /*0728*/ 	.short	0x010a
        /*072a*/ 	.byte	0x15
	.zero		1


	//   ....[98]....
        /*072c*/ 	.word	0x000054f0
        /*0730*/ 	.word	0x00000000
        /*0734*/ 	.word	0x000000b8
        /*0738*/ 	.short	0x010a
        /*073a*/ 	.byte	0xff
	.zero		1


	//   ....[99]....
        /*073c*/ 	.word	0x00005830
        /*0740*/ 	.word	0x00000003
        /*0744*/ 	.word	0x000000d0
        /*0748*/ 	.short	0x010a
        /*074a*/ 	.byte	0xff
	.zero		1


	//   ....[100]....
        /*074c*/ 	.word	0x000059b0
        /*0750*/ 	.word	0x00000000
        /*0754*/ 	.word	0x00000000
        /*0758*/ 	.short	0x0101
        /*075a*/ 	.byte	0xff
	.zero		1


	//   ....[101]....
        /*075c*/ 	.word	0x000064d0
        /*0760*/ 	.word	0x000000ff
        /*0764*/ 	.word	0x00000080
        /*0768*/ 	.short	0x010a
        /*076a*/ 	.byte	0x2c
	.zero		1


	//   ....[102]....
        /*076c*/ 	.word	0x00006510
        /*0770*/ 	.word	0x0000001a
        /*0774*/ 	.word	0x000000f0
        /*0778*/ 	.short	0x010a
        /*077a*/ 	.byte	0xff
	.zero		1


	//   ....[103]....
        /*077c*/ 	.word	0x00006620
        /*0780*/ 	.word	0x000000ff
        /*0784*/ 	.word	0x00000080
        /*0788*/ 	.short	0x010a
        /*078a*/ 	.byte	0x2c
	.zero		1


	//   ....[104]....
        /*078c*/ 	.word	0x00006700
        /*0790*/ 	.word	0x0000001a
        /*0794*/ 	.word	0x000000f0
        /*0798*/ 	.short	0x010a
        /*079a*/ 	.byte	0xff
	.zero		1


	//   ....[105]....
        /*079c*/ 	.word	0x00006e30
        /*07a0*/ 	.word	0x00000000
        /*07a4*/ 	.word	0x00000000
        /*07a8*/ 	.short	0x0101
        /*07aa*/ 	.byte	0xff
	.zero		1


	//   ....[106]....
        /*07ac*/ 	.word	0x00006e40
        /*07b0*/ 	.word	0x00000004
        /*07b4*/ 	.word	0x00000080
        /*07b8*/ 	.short	0x010a
        /*07ba*/ 	.byte	0xff
	.zero		1


	//   ....[107]....
        /*07bc*/ 	.word	0x00006f00
        /*07c0*/ 	.word	0x00000004
        /*07c4*/ 	.word	0x00000080
        /*07c8*/ 	.short	0x010a
        /*07ca*/ 	.byte	0xff
	.zero		1


	//   ....[108]....
        /*07cc*/ 	.word	0x000076c0
        /*07d0*/ 	.word	0x00000000
        /*07d4*/ 	.word	0x00000000
        /*07d8*/ 	.short	0x0101
        /*07da*/ 	.byte	0xff
	.zero		1


	//   ....[109]....
        /*07dc*/ 	.word	0x000076e0
        /*07e0*/ 	.word	0x00000002
        /*07e4*/ 	.word	0x00000080
        /*07e8*/ 	.short	0x010a
        /*07ea*/ 	.byte	0xff
	.zero		1


	//   ....[110]....
        /*07ec*/ 	.word	0x00007790
        /*07f0*/ 	.word	0x00000002
        /*07f4*/ 	.word	0x00000080
        /*07f8*/ 	.short	0x010a
        /*07fa*/ 	.byte	0xff
	.zero		1


	//   ....[111]....
        /*07fc*/ 	.word	0x00007f40
        /*0800*/ 	.word	0x00000000
        /*0804*/ 	.word	0x00000000
        /*0808*/ 	.short	0x0101
        /*080a*/ 	.byte	0xff
	.zero		1


	//   ....[112]....
        /*080c*/ 	.word	0x00007f60
        /*0810*/ 	.word	0x00000003
        /*0814*/ 	.word	0x00000080
        /*0818*/ 	.short	0x010a
        /*081a*/ 	.byte	0xff
	.zero		1


	//   ....[113]....
        /*081c*/ 	.word	0x00008010
        /*0820*/ 	.word	0x00000003
        /*0824*/ 	.word	0x00000080
        /*0828*/ 	.short	0x010a
        /*082a*/ 	.byte	0xff
	.zero		1


	//   ....[114]....
        /*082c*/ 	.word	0x00008420
        /*0830*/ 	.word	0x000000ff
        /*0834*/ 	.word	0x00000000
        /*0838*/ 	.short	0x0101
        /*083a*/ 	.byte	0x04
	.zero		1


	//   ....[115]....
        /*083c*/ 	.word	0x00008830
        /*0840*/ 	.word	0x00000000
        /*0844*/ 	.word	0x00000000
        /*0848*/ 	.short	0x0101
        /*084a*/ 	.byte	0xff
	.zero		1


	//   ....[116]....
        /*084c*/ 	.word	0x00008ae0
        /*0850*/ 	.word	0x000000ff
        /*0854*/ 	.word	0x00000000
        /*0858*/ 	.short	0x0101
        /*085a*/ 	.byte	0x04
	.zero		1


	//   ....[117]....
        /*085c*/ 	.word	0x00008b00
        /*0860*/ 	.word	0x00000000
        /*0864*/ 	.word	0x00000140
        /*0868*/ 	.short	0x010a
        /*086a*/ 	.byte	0xff
	.zero		1


	//   ....[118]....
        /*086c*/ 	.word	0x00008b60
        /*0870*/ 	.word	0x00000000
        /*0874*/ 	.word	0x00000040
        /*0878*/ 	.short	0x010a
        /*087a*/ 	.byte	0xff
	.zero		1


	//   ....[119]....
        /*087c*/ 	.word	0x00008bc0
        /*0880*/ 	.word	0x00000000
        /*0884*/ 	.word	0x00000040
        /*0888*/ 	.short	0x010a
        /*088a*/ 	.byte	0xff
	.zero		1


	//   ....[120]....
        /*088c*/ 	.word	0x00008c10
        /*0890*/ 	.word	0x00000003
        /*0894*/ 	.word	0x000000d0
        /*0898*/ 	.short	0x010a
        /*089a*/ 	.byte	0xff
	.zero		1


	//   ....[121]....
        /*089c*/ 	.word	0x00008c70
        /*08a0*/ 	.word	0x00000000
        /*08a4*/ 	.word	0x00000000
        /*08a8*/ 	.short	0x010a
        /*08aa*/ 	.byte	0xff
	.zero		1


	//   ....[122]....
        /*08ac*/ 	.word	0x00008cd0
        /*08b0*/ 	.word	0x00000000
        /*08b4*/ 	.word	0x00000000
        /*08b8*/ 	.short	0x010a
        /*08ba*/ 	.byte	0xff
	.zero		1


	//   ....[123]....
        /*08bc*/ 	.word	0x00008d30
        /*08c0*/ 	.word	0x00000000
        /*08c4*/ 	.word	0x00000000
        /*08c8*/ 	.short	0x010a
        /*08ca*/ 	.byte	0xff
	.zero		1


	//   ....[124]....
        /*08cc*/ 	.word	0x00008d90
        /*08d0*/ 	.word	0x00000000
        /*08d4*/ 	.word	0x00000000
        /*08d8*/ 	.short	0x010a
        /*08da*/ 	.byte	0xff
	.zero		1


	//   ....[125]....
        /*08dc*/ 	.word	0x00008df0
        /*08e0*/ 	.word	0x00000000
        /*08e4*/ 	.word	0x00000000
        /*08e8*/ 	.short	0x010a
        /*08ea*/ 	.byte	0xff
	.zero		1


	//   ....[126]....
        /*08ec*/ 	.word	0x00008e50
        /*08f0*/ 	.word	0x00000000
        /*08f4*/ 	.word	0x00000000
        /*08f8*/ 	.short	0x010a
        /*08fa*/ 	.byte	0xff
	.zero		1


	//   ....[127]....
        /*08fc*/ 	.word	0x00008eb0
        /*0900*/ 	.word	0x00000000
        /*0904*/ 	.word	0x00000000
        /*0908*/ 	.short	0x010a
        /*090a*/ 	.byte	0xff
	.zero		1


	//   ....[128]....
        /*090c*/ 	.word	0x00008f00
        /*0910*/ 	.word	0x00000002
        /*0914*/ 	.word	0x00000130
        /*0918*/ 	.short	0x010a
        /*091a*/ 	.byte	0xff
	.zero		1


	//   ....[129]....
        /*091c*/ 	.word	0x00008f60
        /*0920*/ 	.word	0x00000002
        /*0924*/ 	.word	0x000000e0
        /*0928*/ 	.short	0x010a
        /*092a*/ 	.byte	0xff
	.zero		1


	//   ....[130]....
        /*092c*/ 	.word	0x00008fb0
        /*0930*/ 	.word	0x00000002
        /*0934*/ 	.word	0x000000d0
        /*0938*/ 	.short	0x010a
        /*093a*/ 	.byte	0xff
	.zero		1


	//   ....[131]....
        /*093c*/ 	.word	0x00009010
        /*0940*/ 	.word	0x00000000
        /*0944*/ 	.word	0x000000e0
        /*0948*/ 	.short	0x010a
        /*094a*/ 	.byte	0xff
	.zero		1


	//   ....[132]....
        /*094c*/ 	.word	0x00009060
        /*0950*/ 	.word	0x00000000
        /*0954*/ 	.word	0x000000d0
        /*0958*/ 	.short	0x010a
        /*095a*/ 	.byte	0xff
	.zero		1


	//   ....[133]....
        /*095c*/ 	.word	0x000090c0
        /*0960*/ 	.word	0x00000002
        /*0964*/ 	.word	0x00000110
        /*0968*/ 	.short	0x010a
        /*096a*/ 	.byte	0xff
	.zero		1


	//   ....[134]....
        /*096c*/ 	.word	0x00009120
        /*0970*/ 	.word	0x00000000
        /*0974*/ 	.word	0x00000000
        /*0978*/ 	.short	0x010a
        /*097a*/ 	.byte	0xff
	.zero		1


	//   ....[135]....
        /*097c*/ 	.word	0x00009180
        /*0980*/ 	.word	0x00000000
        /*0984*/ 	.word	0x00000000
        /*0988*/ 	.short	0x010a
        /*098a*/ 	.byte	0xff
	.zero		1


	//   ....[136]....
        /*098c*/ 	.word	0x000091e0
        /*0990*/ 	.word	0x00000000
        /*0994*/ 	.word	0x00000000
        /*0998*/ 	.short	0x010a
        /*099a*/ 	.byte	0xff
	.zero		1


	//   ....[137]....
        /*099c*/ 	.word	0x00009240
        /*09a0*/ 	.word	0x00000000
        /*09a4*/ 	.word	0x00000000
        /*09a8*/ 	.short	0x010a
        /*09aa*/ 	.byte	0xff
	.zero		1


	//   ....[138]....
        /*09ac*/ 	.word	0x000092a0
        /*09b0*/ 	.word	0x00000000
        /*09b4*/ 	.word	0x00000000
        /*09b8*/ 	.short	0x010a
        /*09ba*/ 	.byte	0xff
	.zero		1


	//   ....[139]....
        /*09bc*/ 	.word	0x000092f0
        /*09c0*/ 	.word	0x0000000c
        /*09c4*/ 	.word	0x000000d0
        /*09c8*/ 	.short	0x010a
        /*09ca*/ 	.byte	0xff
	.zero		1


	//   ....[140]....
        /*09cc*/ 	.word	0x00009350
        /*09d0*/ 	.word	0x00000000
        /*09d4*/ 	.word	0x000000c8
        /*09d8*/ 	.short	0x010a
        /*09da*/ 	.byte	0xff
	.zero		1


	//   ....[141]....
        /*09dc*/ 	.word	0x000093b0
        /*09e0*/ 	.word	0x00000000
        /*09e4*/ 	.word	0x000000a0
        /*09e8*/ 	.short	0x010a
        /*09ea*/ 	.byte	0xff
	.zero		1


	//   ....[142]....
        /*09ec*/ 	.word	0x00009410
        /*09f0*/ 	.word	0x00000000
        /*09f4*/ 	.word	0x000000a8
        /*09f8*/ 	.short	0x010a
        /*09fa*/ 	.byte	0xff
	.zero		1


	//   ....[143]....
        /*09fc*/ 	.word	0x00009470
        /*0a00*/ 	.word	0x00000000
        /*0a04*/ 	.word	0x000000b0
        /*0a08*/ 	.short	0x010a
        /*0a0a*/ 	.byte	0xff
	.zero		1


	//   ....[144]....
        /*0a0c*/ 	.word	0x000094d0
        /*0a10*/ 	.word	0x00000000
        /*0a14*/ 	.word	0x000000b8
        /*0a18*/ 	.short	0x010a
        /*0a1a*/ 	.byte	0xff
	.zero		1


	//   ....[145]....
        /*0a1c*/ 	.word	0x00009530
        /*0a20*/ 	.word	0x00000000
        /*0a24*/ 	.word	0x000000a0
        /*0a28*/ 	.short	0x010a
        /*0a2a*/ 	.byte	0xff
	.zero		1


	//   ....[146]....
        /*0a2c*/ 	.word	0x00009590
        /*0a30*/ 	.word	0x00000000
        /*0a34*/ 	.word	0x000000a8
        /*0a38*/ 	.short	0x010a
        /*0a3a*/ 	.byte	0xff
	.zero		1


	//   ....[147]....
        /*0a3c*/ 	.word	0x000095f0
        /*0a40*/ 	.word	0x00000000
        /*0a44*/ 	.word	0x000000b0
        /*0a48*/ 	.short	0x010a
        /*0a4a*/ 	.byte	0xff
	.zero		1


	//   ....[148]....
        /*0a4c*/ 	.word	0x00009640
        /*0a50*/ 	.word	0x00000003
        /*0a54*/ 	.word	0x000000d0
        /*0a58*/ 	.short	0x010a
        /*0a5a*/ 	.byte	0xff
	.zero		1


	//   ....[149]....
        /*0a5c*/ 	.word	0x000096a0
        /*0a60*/ 	.word	0x00000000
        /*0a64*/ 	.word	0x00000080
        /*0a68*/ 	.short	0x010a
        /*0a6a*/ 	.byte	0xff
	.zero		1


	//   ....[150]....
        /*0a6c*/ 	.word	0x000096f0
        /*0a70*/ 	.word	0x0000001a
        /*0a74*/ 	.word	0x000000f0
        /*0a78*/ 	.short	0x010a
        /*0a7a*/ 	.byte	0xff
	.zero		1


	//   ....[151]....
        /*0a7c*/ 	.word	0x00009740
        /*0a80*/ 	.word	0x00000004
        /*0a84*/ 	.word	0x00000080
        /*0a88*/ 	.short	0x010a
        /*0a8a*/ 	.byte	0xff
	.zero		1


	//   ....[152]....
        /*0a8c*/ 	.word	0x00009790
        /*0a90*/ 	.word	0x00000002
        /*0a94*/ 	.word	0x00000080
        /*0a98*/ 	.short	0x010a
        /*0a9a*/ 	.byte	0xff
	.zero		1


	//   ....[153]....
        /*0a9c*/ 	.word	0x000097e0
        /*0aa0*/ 	.word	0x00000003
        /*0aa4*/ 	.word	0x00000080
        /*0aa8*/ 	.short	0x010a
        /*0aaa*/ 	.byte	0xff
	.zero		1


	//----- nvinfo : EIATTR_NUM_MBARRIERS
	.align		4
.L_47:
        /*0aac*/ 	.byte	0x03, 0x38
        /*0aae*/ 	.short	0x002a


	//----- nvinfo : EIATTR_EXIT_INSTR_OFFSETS
	.align		4
        /*0ab0*/ 	.byte	0x04, 0x1c
        /*0ab2*/ 	.short	(.L_49 - .L_48)


	//   ....[0]....
.L_48:
        /*0ab4*/ 	.word	0x00002eb0


	//   ....[1]....
        /*0ab8*/ 	.word	0x000033c0


	//   ....[2]....
        /*0abc*/ 	.word	0x00003420


	//   ....[3]....
        /*0ac0*/ 	.word	0x000043a0


	//   ....[4]....
        /*0ac4*/ 	.word	0x00005520


	//   ....[5]....
        /*0ac8*/ 	.word	0x00005560


	//   ....[6]....
        /*0acc*/ 	.word	0x000089c0


	//   ....[7]....
        /*0ad0*/ 	.word	0x00008a40


	//   ....[8]....
        /*0ad4*/ 	.word	0x00008a70


	//   ....[9]....
        /*0ad8*/ 	.word	0x00008af0


	//----- nvinfo : EIATTR_MAX_THREADS
	.align		4
.L_49:
        /*0adc*/ 	.byte	0x04, 0x05
        /*0ade*/ 	.short	(.L_51 - .L_50)
.L_50:
        /*0ae0*/ 	.word	0x00000100
        /*0ae4*/ 	.word	0x00000001
        /*0ae8*/ 	.word	0x00000001


	//----- nvinfo : EIATTR_CRS_STACK_SIZE
	.align		4
.L_51:
        /*0aec*/ 	.byte	0x04, 0x1e
        /*0aee*/ 	.short	(.L_53 - .L_52)
.L_52:
        /*0af0*/ 	.word	0x00000000


	//----- nvinfo : EIATTR_CBANK_PARAM_SIZE
	.align		4
.L_53:
        /*0af4*/ 	.byte	0x03, 0x19
        /*0af6*/ 	.short	0x0800


	//----- nvinfo : EIATTR_PARAM_CBANK
	.align		4
        /*0af8*/ 	.byte	0x04, 0x0a
        /*0afa*/ 	.short	(.L_55 - .L_54)
	.align		4
.L_54:
        /*0afc*/ 	.word	index@(.nv.constant0._ZN7cutlass13device_kernelINS_4gemm6kernel13GemmUniversalIN4cute5tupleIJiiiiEEENS1_10collective13CollectiveMmaINS1_35MainloopSm100TmaUmmaWarpSpecializedILi8ELi2ELi4ENS5_IJNS4_1CILi4EEENSA_ILi2EEENSA_ILi1EEEEEEEENS5_IJNSA_ILi64EEENSA_ILi128EEESG_EEENS_10bfloat16_tENS5_IJlSD_lEEESJ_SK_NS4_8TiledMMAINS4_8MMA_AtomIJNS4_20SM100_MMA_F16BF16_SSISJ_SJ_fLi64ELi128ELNS4_4UMMA5MajorE0ELSP_0ELNSO_7ScaleInE0ELSQ_0EEEEEENS4_6LayoutINS5_IJSD_SD_SD_EEENS5_IJNSA_ILi0EEESV_SV_EEEEENS5_IJNS4_10UnderscoreESY_SY_EEEEENS4_23SM90_TMA_LOAD_MULTICASTENS4_14ComposedLayoutINS4_7SwizzleILi3ELi4ELi3EEENS4_18smem_ptr_flag_bitsILi16EEENST_INS5_IJNSA_ILi8EEESG_EEENS5_IJSG_SD_EEEEEEEvNS4_8identityES11_S1B_vS1C_EENS_8epilogue10collective18CollectiveEpilogueINS1E_23Sm100TmaWarpSpecializedILi4ELi2ELi16ELb1ELb0EEEJSI_NS5_IJNST_ISG_SD_EENST_INSA_ILi32EEESD_EEEEESJ_SK_SJ_SK_NS1E_6fusion15FusionCallbacksIS1I_NS1N_17LinearCombinationISJ_fSJ_fLNS_15FloatRoundStyleE2EEESI_S1M_JEEENS4_5SM1004TMEM4LOAD26SM100_TMEM_LOAD_16dp256b4xENS4_13SM90_TMA_LOADENS12_INS13_ILi2ELi4ELi3EEES16_NST_INS5_IJS17_S1K_EEENS5_IJS1K_SD_EEEEEEENS4_17SM75_U32x4_LDSM_NENS4_14SM90_TMA_STOREES22_NS4_17SM90_U32x4_STSM_NENS4_39AutoVectorizingCopyWithAssumedAlignmentILi128EEEEEEvvEEEEvNT_6ParamsE)
        /*0b00*/ 	.short	0x0380
        /*0b02*/ 	.short	0x0800


	//----- nvinfo : EIATTR_SW_WAR
	.align		4
.L_55:
        /*0b04*/ 	.byte	0x04, 0x36
        /*0b06*/ 	.short	(.L_57 - .L_56)
.L_56:
        /*0b08*/ 	.word	0x00000008
.L_57:


//--------------------- .nv.callgraph             --------------------------
	.section	.nv.callgraph,"",@"SHT_CUDA_CALLGRAPH"
	.align	4
	.sectionentsize	8
	.align		4
        /*0000*/ 	.word	0x00000000
	.align		4
        /*0004*/ 	.word	0xffffffff
	.align		4
        /*0008*/ 	.word	index@(_ZN7cutlass13device_kernelINS_4gemm6kernel13GemmUniversalIN4cute5tupleIJiiiiEEENS1_10collective13CollectiveMmaINS1_35MainloopSm100TmaUmmaWarpSpecializedILi8ELi2ELi4ENS5_IJNS4_1CILi4EEENSA_ILi2EEENSA_ILi1EEEEEEEENS5_IJNSA_ILi64EEENSA_ILi128EEESG_EEENS_10bfloat16_tENS5_IJlSD_lEEESJ_SK_NS4_8TiledMMAINS4_8MMA_AtomIJNS4_20SM100_MMA_F16BF16_SSISJ_SJ_fLi64ELi128ELNS4_4UMMA5MajorE0ELSP_0ELNSO_7ScaleInE0ELSQ_0EEEEEENS4_6LayoutINS5_IJSD_SD_SD_EEENS5_IJNSA_ILi0EEESV_SV_EEEEENS5_IJNS4_10UnderscoreESY_SY_EEEEENS4_23SM90_TMA_LOAD_MULTICASTENS4_14ComposedLayoutINS4_7SwizzleILi3ELi4ELi3EEENS4_18smem_ptr_flag_bitsILi16EEENST_INS5_IJNSA_ILi8EEESG_EEENS5_IJSG_SD_EEEEEEEvNS4_8identityES11_S1B_vS1C_EENS_8epilogue10collective18CollectiveEpilogueINS1E_23Sm100TmaWarpSpecializedILi4ELi2ELi16ELb1ELb0EEEJSI_NS5_IJNST_ISG_SD_EENST_INSA_ILi32EEESD_EEEEESJ_SK_SJ_SK_NS1E_6fusion15FusionCallbacksIS1I_NS1N_17LinearCombinationISJ_fSJ_fLNS_15FloatRoundStyleE2EEESI_S1M_JEEENS4_5SM1004TMEM4LOAD26SM100_TMEM_LOAD_16dp256b4xENS4_13SM90_TMA_LOADENS12_INS13_ILi2ELi4ELi3EEES16_NST_INS5_IJS17_S1K_EEENS5_IJS1K_SD_EEEEEEENS4_17SM75_U32x4_LDSM_NENS4_14SM90_TMA_STOREES22_NS4_17SM90_U32x4_STSM_NENS4_39AutoVectorizingCopyWithAssumedAlignmentILi128EEEEEEvvEEEEvNT_6ParamsE)
	.align		4
        /*000c*/ 	.word	index@(__assertfail)
	.align		4
        /*0010*/ 	.word	0x00000000
	.align		4
        /*0014*/ 	.word	0xfffffffe
	.align		4
        /*0018*/ 	.word	0x00000000
	.align		4
        /*001c*/ 	.word	0xfffffffd
	.align		4
        /*0020*/ 	.word	0x00000000
	.align		4
        /*0024*/ 	.word	0xfffffffc


//--------------------- .nv.constant4             --------------------------
	.section	.nv.constant4,"a",@progbits
	.align	8
	.align		8
.nv.constant4:
        /*0000*/ 	.dword	__assertfail
	.align		8
        /*0008*/ 	.dword	__unnamed_1
	.align		8
        /*0010*/ 	.dword	__unnamed_2
	.align		8
        /*0018*/ 	.dword	_ZN40_INTERNAL_f987e337_4_k_cu_4905a74f_323484cuda3std3__45__cpo5beginE
	.align		8
        /*0020*/ 	.dword	_ZN40_INTERNAL_f987e337_4_k_cu_4905a74f_323484cuda3std3__45__cpo3endE
	.align		8
        /*0028*/ 	.dword	_ZN40_INTERNAL_f987e337_4_k_cu_4905a74f_323484cuda3std3__45__cpo6cbeginE
	.align		8
        /*0030*/ 	.dword	_ZN40_INTERNAL_f987e337_4_k_cu_4905a74f_323484cuda3std3__45__cpo4cendE
	.align		8
        /*0038*/ 	.dword	_ZN40_INTERNAL_f987e337_4_k_cu_4905a74f_323484cuda3std3__442_GLOBAL__N__f987e337_4_k_cu_4905a74f_323486ignoreE
	.align		8
        /*0040*/ 	.dword	_ZN40_INTERNAL_f987e337_4_k_cu_4905a74f_323484cuda3std3__419piecewise_constructE
	.align		8
        /*0048*/ 	.dword	_ZN40_INTERNAL_f987e337_4_k_cu_4905a74f_323484cuda3std3__48in_placeE
	.align		8
        /*0050*/ 	.dword	_ZN40_INTERNAL_f987e337_4_k_cu_4905a74f_323484cuda3std6ranges3__45__cpo4swapE
	.align		8
        /*0058*/ 	.dword	_ZN40_INTERNAL_f987e337_4_k_cu_4905a74f_323484cuda3std6ranges3__45__cpo9iter_moveE
	.align		8
        /*0060*/ 	.dword	_ZN40_INTERNAL_f987e337_4_k_cu_4905a74f_323484cute7productE
	.align		8
        /*0068*/ 	.dword	_ZN40_INTERNAL_f987e337_4_k_cu_4905a74f_323484cute1_E
	.align		8
        /*0070*/ 	.dword	$str$25
	.align		8
        /*0078*/ 	.dword	$str$26
	.align		8
        /*0080*/ 	.dword	$str$27
	.align		8
        /*0088*/ 	.dword	$str$28


//--------------------- .text._ZN7cutlass13device_kernelINS_4gemm6kernel13GemmUniversalIN4cute5tupleIJiiiiEEENS1_10collective13CollectiveMmaINS1_35MainloopSm100TmaUmmaWarpSpecializedILi8ELi2ELi4ENS5_IJNS4_1CILi4EEENSA_ILi2EEENSA_ILi1EEEEEEEENS5_IJNSA_ILi64EEENSA_ILi128EEESG_EEENS_10bfloat16_tENS5_IJlSD_lEEESJ_SK_NS4_8TiledMMAINS4_8MMA_AtomIJNS4_20SM100_MMA_F16BF16_SSISJ_SJ_fLi64ELi128ELNS4_4UMMA5MajorE0ELSP_0ELNSO_7ScaleInE0ELSQ_0EEEEEENS4_6LayoutINS5_IJSD_SD_SD_EEENS5_IJNSA_ILi0EEESV_SV_EEEEENS5_IJNS4_10UnderscoreESY_SY_EEEEENS4_23SM90_TMA_LOAD_MULTICASTENS4_14ComposedLayoutINS4_7SwizzleILi3ELi4ELi3EEENS4_18smem_ptr_flag_bitsILi16EEENST_INS5_IJNSA_ILi8EEESG_EEENS5_IJSG_SD_EEEEEEEvNS4_8identityES11_S1B_vS1C_EENS_8epilogue10collective18CollectiveEpilogueINS1E_23Sm100TmaWarpSpecializedILi4ELi2ELi16ELb1ELb0EEEJSI_NS5_IJNST_ISG_SD_EENST_INSA_ILi32EEESD_EEEEESJ_SK_SJ_SK_NS1E_6fusion15FusionCallbacksIS1I_NS1N_17LinearCombinationISJ_fSJ_fLNS_15FloatRoundStyleE2EEESI_S1M_JEEENS4_5SM1004TMEM4LOAD26SM100_TMEM_LOAD_16dp256b4xENS4_13SM90_TMA_LOADENS12_INS13_ILi2ELi4ELi3EEES16_NST_INS5_IJS17_S1K_EEENS5_IJS1K_SD_EEEEEEENS4_17SM75_U32x4_LDSM_NENS4_14SM90_TMA_STOREES22_NS4_17SM90_U32x4_STSM_NENS4_39AutoVectorizingCopyWithAssumedAlignmentILi128EEEEEEvvEEEEvNT_6ParamsE --------------------------
	.section	.text._ZN7cutlass13device_kernelINS_4gemm6kernel13GemmUniversalIN4cute5tupleIJiiiiEEENS1_10collective13CollectiveMmaINS1_35MainloopSm100TmaUmmaWarpSpecializedILi8ELi2ELi4ENS5_IJNS4_1CILi4EEENSA_ILi2EEENSA_ILi1EEEEEEEENS5_IJNSA_ILi64EEENSA_ILi128EEESG_EEENS_10bfloat16_tENS5_IJlSD_lEEESJ_SK_NS4_8TiledMMAINS4_8MMA_AtomIJNS4_20SM100_MMA_F16BF16_SSISJ_SJ_fLi64ELi128ELNS4_4UMMA5MajorE0ELSP_0ELNSO_7ScaleInE0ELSQ_0EEEEEENS4_6LayoutINS5_IJSD_SD_SD_EEENS5_IJNSA_ILi0EEESV_SV_EEEEENS5_IJNS4_10UnderscoreESY_SY_EEEEENS4_23SM90_TMA_LOAD_MULTICASTENS4_14ComposedLayoutINS4_7SwizzleILi3ELi4ELi3EEENS4_18smem_ptr_flag_bitsILi16EEENST_INS5_IJNSA_ILi8EEESG_EEENS5_IJSG_SD_EEEEEEEvNS4_8identityES11_S1B_vS1C_EENS_8epilogue10collective18CollectiveEpilogueINS1E_23Sm100TmaWarpSpecializedILi4ELi2ELi16ELb1ELb0EEEJSI_NS5_IJNST_ISG_SD_EENST_INSA_ILi32EEESD_EEEEESJ_SK_SJ_SK_NS1E_6fusion15FusionCallbacksIS1I_NS1N_17LinearCombinationISJ_fSJ_fLNS_15FloatRoundStyleE2EEESI_S1M_JEEENS4_5SM1004TMEM4LOAD26SM100_TMEM_LOAD_16dp256b4xENS4_13SM90_TMA_LOADENS12_INS13_ILi2ELi4ELi3EEES16_NST_INS5_IJS17_S1K_EEENS5_IJS1K_SD_EEEEEEENS4_17SM75_U32x4_LDSM_NENS4_14SM90_TMA_STOREES22_NS4_17SM90_U32x4_STSM_NENS4_39AutoVectorizingCopyWithAssumedAlignmentILi128EEEEEEvvEEEEvNT_6ParamsE,"ax",@progbits
	.align	128
.text._ZN7cutlass13device_kernelINS_4gemm6kernel13GemmUniversalIN4cute5tupleIJiiiiEEENS1_10collective13CollectiveMmaINS1_35MainloopSm100TmaUmmaWarpSpecializedILi8ELi2ELi4ENS5_IJNS4_1CILi4EEENSA_ILi2EEENSA_ILi1EEEEEEEENS5_IJNSA_ILi64EEENSA_ILi128EEESG_EEENS_10bfloat16_tENS5_IJlSD_lEEESJ_SK_NS4_8TiledMMAINS4_8MMA_AtomIJNS4_20SM100_MMA_F16BF16_SSISJ_SJ_fLi64ELi128ELNS4_4UMMA5MajorE0ELSP_0ELNSO_7ScaleInE0ELSQ_0EEEEEENS4_6LayoutINS5_IJSD_SD_SD_EEENS5_IJNSA_ILi0EEESV_SV_EEEEENS5_IJNS4_10UnderscoreESY_SY_EEEEENS4_23SM90_TMA_LOAD_MULTICASTENS4_14ComposedLayoutINS4_7SwizzleILi3ELi4ELi3EEENS4_18smem_ptr_flag_bitsILi16EEENST_INS5_IJNSA_ILi8EEESG_EEENS5_IJSG_SD_EEEEEEEvNS4_8identityES11_S1B_vS1C_EENS_8epilogue10collective18CollectiveEpilogueINS1E_23Sm100TmaWarpSpecializedILi4ELi2ELi16ELb1ELb0EEEJSI_NS5_IJNST_ISG_SD_EENST_INSA_ILi32EEESD_EEEEESJ_SK_SJ_SK_NS1E_6fusion15FusionCallbacksIS1I_NS1N_17LinearCombinationISJ_fSJ_fLNS_15FloatRoundStyleE2EEESI_S1M_JEEENS4_5SM1004TMEM4LOAD26SM100_TMEM_LOAD_16dp256b4xENS4_13SM90_TMA_LOADENS12_INS13_ILi2ELi4ELi3EEES16_NST_INS5_IJS17_S1K_EEENS5_IJS1K_SD_EEEEEEENS4_17SM75_U32x4_LDSM_NENS4_14SM90_TMA_STOREES22_NS4_17SM90_U32x4_STSM_NENS4_39AutoVectorizingCopyWithAssumedAlignmentILi128EEEEEEvvEEEEvNT_6ParamsE:
        .type           _ZN7cutlass13device_kernelINS_4gemm6kernel13GemmUniversalIN4cute5tupleIJiiiiEEENS1_10collective13CollectiveMmaINS1_35MainloopSm100TmaUmmaWarpSpecializedILi8ELi2ELi4ENS5_IJNS4_1CILi4EEENSA_ILi2EEENSA_ILi1EEEEEEEENS5_IJNSA_ILi64EEENSA_ILi128EEESG_EEENS_10bfloat16_tENS5_IJlSD_lEEESJ_SK_NS4_8TiledMMAINS4_8MMA_AtomIJNS4_20SM100_MMA_F16BF16_SSISJ_SJ_fLi64ELi128ELNS4_4UMMA5MajorE0ELSP_0ELNSO_7ScaleInE0ELSQ_0EEEEEENS4_6LayoutINS5_IJSD_SD_SD_EEENS5_IJNSA_ILi0EEESV_SV_EEEEENS5_IJNS4_10UnderscoreESY_SY_EEEEENS4_23SM90_TMA_LOAD_MULTICASTENS4_14ComposedLayoutINS4_7SwizzleILi3ELi4ELi3EEENS4_18smem_ptr_flag_bitsILi16EEENST_INS5_IJNSA_ILi8EEESG_EEENS5_IJSG_SD_EEEEEEEvNS4_8identityES11_S1B_vS1C_EENS_8epilogue10collective18CollectiveEpilogueINS1E_23Sm100TmaWarpSpecializedILi4ELi2ELi16ELb1ELb0EEEJSI_NS5_IJNST_ISG_SD_EENST_INSA_ILi32EEESD_EEEEESJ_SK_SJ_SK_NS1E_6fusion15FusionCallbacksIS1I_NS1N_17LinearCombinationISJ_fSJ_fLNS_15FloatRoundStyleE2EEESI_S1M_JEEENS4_5SM1004TMEM4LOAD26SM100_TMEM_LOAD_16dp256b4xENS4_13SM90_TMA_LOADENS12_INS13_ILi2ELi4ELi3EEES16_NST_INS5_IJS17_S1K_EEENS5_IJS1K_SD_EEEEEEENS4_17SM75_U32x4_LDSM_NENS4_14SM90_TMA_STOREES22_NS4_17SM90_U32x4_STSM_NENS4_39AutoVectorizingCopyWithAssumedAlignmentILi128EEEEEEvvEEEEvNT_6ParamsE,@function
        .size           _ZN7cutlass13device_kernelINS_4gemm6kernel13GemmUniversalIN4cute5tupleIJiiiiEEENS1_10collective13CollectiveMmaINS1_35MainloopSm100TmaUmmaWarpSpecializedILi8ELi2ELi4ENS5_IJNS4_1CILi4EEENSA_ILi2EEENSA_ILi1EEEEEEEENS5_IJNSA_ILi64EEENSA_ILi128EEESG_EEENS_10bfloat16_tENS5_IJlSD_lEEESJ_SK_NS4_8TiledMMAINS4_8MMA_AtomIJNS4_20SM100_MMA_F16BF16_SSISJ_SJ_fLi64ELi128ELNS4_4UMMA5MajorE0ELSP_0ELNSO_7ScaleInE0ELSQ_0EEEEEENS4_6LayoutINS5_IJSD_SD_SD_EEENS5_IJNSA_ILi0EEESV_SV_EEEEENS5_IJNS4_10UnderscoreESY_SY_EEEEENS4_23SM90_TMA_LOAD_MULTICASTENS4_14ComposedLayoutINS4_7SwizzleILi3ELi4ELi3EEENS4_18smem_ptr_flag_bitsILi16EEENST_INS5_IJNSA_ILi8EEESG_EEENS5_IJSG_SD_EEEEEEEvNS4_8identityES11_S1B_vS1C_EENS_8epilogue10collective18CollectiveEpilogueINS1E_23Sm100TmaWarpSpecializedILi4ELi2ELi16ELb1ELb0EEEJSI_NS5_IJNST_ISG_SD_EENST_INSA_ILi32EEESD_EEEEESJ_SK_SJ_SK_NS1E_6fusion15FusionCallbacksIS1I_NS1N_17LinearCombinationISJ_fSJ_fLNS_15FloatRoundStyleE2EEESI_S1M_JEEENS4_5SM1004TMEM4LOAD26SM100_TMEM_LOAD_16dp256b4xENS4_13SM90_TMA_LOADENS12_INS13_ILi2ELi4ELi3EEES16_NST_INS5_IJS17_S1K_EEENS5_IJS1K_SD_EEEEEEENS4_17SM75_U32x4_LDSM_NENS4_14SM90_TMA_STOREES22_NS4_17SM90_U32x4_STSM_NENS4_39AutoVectorizingCopyWithAssumedAlignmentILi128EEEEEEvvEEEEvNT_6ParamsE,(.L_x_196 - _ZN7cutlass13device_kernelINS_4gemm6kernel13GemmUniversalIN4cute5tupleIJiiiiEEENS1_10collective13CollectiveMmaINS1_35MainloopSm100TmaUmmaWarpSpecializedILi8ELi2ELi4ENS5_IJNS4_1CILi4EEENSA_ILi2EEENSA_ILi1EEEEEEEENS5_IJNSA_ILi64EEENSA_ILi128EEESG_EEENS_10bfloat16_tENS5_IJlSD_lEEESJ_SK_NS4_8TiledMMAINS4_8MMA_AtomIJNS4_20SM100_MMA_F16BF16_SSISJ_SJ_fLi64ELi128ELNS4_4UMMA5MajorE0ELSP_0ELNSO_7ScaleInE0ELSQ_0EEEEEENS4_6LayoutINS5_IJSD_SD_SD_EEENS5_IJNSA_ILi0EEESV_SV_EEEEENS5_IJNS4_10UnderscoreESY_SY_EEEEENS4_23SM90_TMA_LOAD_MULTICASTENS4_14ComposedLayoutINS4_7SwizzleILi3ELi4ELi3EEENS4_18smem_ptr_flag_bitsILi16EEENST_INS5_IJNSA_ILi8EEESG_EEENS5_IJSG_SD_EEEEEEEvNS4_8identityES11_S1B_vS1C_EENS_8epilogue10collective18CollectiveEpilogueINS1E_23Sm100TmaWarpSpecializedILi4ELi2ELi16ELb1ELb0EEEJSI_NS5_IJNST_ISG_SD_EENST_INSA_ILi32EEESD_EEEEESJ_SK_SJ_SK_NS1E_6fusion15FusionCallbacksIS1I_NS1N_17LinearCombinationISJ_fSJ_fLNS_15FloatRoundStyleE2EEESI_S1M_JEEENS4_5SM1004TMEM4LOAD26SM100_TMEM_LOAD_16dp256b4xENS4_13SM90_TMA_LOADENS12_INS13_ILi2ELi4ELi3EEES16_NST_INS5_IJS17_S1K_EEENS5_IJS1K_SD_EEEEEEENS4_17SM75_U32x4_LDSM_NENS4_14SM90_TMA_STOREES22_NS4_17SM90_U32x4_STSM_NENS4_39AutoVectorizingCopyWithAssumedAlignmentILi128EEEEEEvvEEEEvNT_6ParamsE)
        .other          _ZN7cutlass13device_kernelINS_4gemm6kernel13GemmUniversalIN4cute5tupleIJiiiiEEENS1_10collective13CollectiveMmaINS1_35MainloopSm100TmaUmmaWarpSpecializedILi8ELi2ELi4ENS5_IJNS4_1CILi4EEENSA_ILi2EEENSA_ILi1EEEEEEEENS5_IJNSA_ILi64EEENSA_ILi128EEESG_EEENS_10bfloat16_tENS5_IJlSD_lEEESJ_SK_NS4_8TiledMMAINS4_8MMA_AtomIJNS4_20SM100_MMA_F16BF16_SSISJ_SJ_fLi64ELi128ELNS4_4UMMA5MajorE0ELSP_0ELNSO_7ScaleInE0ELSQ_0EEEEEENS4_6LayoutINS5_IJSD_SD_SD_EEENS5_IJNSA_ILi0EEESV_SV_EEEEENS5_IJNS4_10UnderscoreESY_SY_EEEEENS4_23SM90_TMA_LOAD_MULTICASTENS4_14ComposedLayoutINS4_7SwizzleILi3ELi4ELi3EEENS4_18smem_ptr_flag_bitsILi16EEENST_INS5_IJNSA_ILi8EEESG_EEENS5_IJSG_SD_EEEEEEEvNS4_8identityES11_S1B_vS1C_EENS_8epilogue10collective18CollectiveEpilogueINS1E_23Sm100TmaWarpSpecializedILi4ELi2ELi16ELb1ELb0EEEJSI_NS5_IJNST_ISG_SD_EENST_INSA_ILi32EEESD_EEEEESJ_SK_SJ_SK_NS1E_6fusion15FusionCallbacksIS1I_NS1N_17LinearCombinationISJ_fSJ_fLNS_15FloatRoundStyleE2EEESI_S1M_JEEENS4_5SM1004TMEM4LOAD26SM100_TMEM_LOAD_16dp256b4xENS4_13SM90_TMA_LOADENS12_INS13_ILi2ELi4ELi3EEES16_NST_INS5_IJS17_S1K_EEENS5_IJS1K_SD_EEEEEEENS4_17SM75_U32x4_LDSM_NENS4_14SM90_TMA_STOREES22_NS4_17SM90_U32x4_STSM_NENS4_39AutoVectorizingCopyWithAssumedAlignmentILi128EEEEEEvvEEEEvNT_6ParamsE,@"STO_CUDA_ENTRY STV_DEFAULT"
_ZN7cutlass13device_kernelINS_4gemm6kernel13GemmUniversalIN4cute5tupleIJiiiiEEENS1_10collective13CollectiveMmaINS1_35MainloopSm100TmaUmmaWarpSpecializedILi8ELi2ELi4ENS5_IJNS4_1CILi4EEENSA_ILi2EEENSA_ILi1EEEEEEEENS5_IJNSA_ILi64EEENSA_ILi128EEESG_EEENS_10bfloat16_tENS5_IJlSD_lEEESJ_SK_NS4_8TiledMMAINS4_8MMA_AtomIJNS4_20SM100_MMA_F16BF16_SSISJ_SJ_fLi64ELi128ELNS4_4UMMA5MajorE0ELSP_0ELNSO_7ScaleInE0ELSQ_0EEEEEENS4_6LayoutINS5_IJSD_SD_SD_EEENS5_IJNSA_ILi0EEESV_SV_EEEEENS5_IJNS4_10UnderscoreESY_SY_EEEEENS4_23SM90_TMA_LOAD_MULTICASTENS4_14ComposedLayoutINS4_7SwizzleILi3ELi4ELi3EEENS4_18smem_ptr_flag_bitsILi16EEENST_INS5_IJNSA_ILi8EEESG_EEENS5_IJSG_SD_EEEEEEEvNS4_8identityES11_S1B_vS1C_EENS_8epilogue10collective18CollectiveEpilogueINS1E_23Sm100TmaWarpSpecializedILi4ELi2ELi16ELb1ELb0EEEJSI_NS5_IJNST_ISG_SD_EENST_INSA_ILi32EEESD_EEEEESJ_SK_SJ_SK_NS1E_6fusion15FusionCallbacksIS1I_NS1N_17LinearCombinationISJ_fSJ_fLNS_15FloatRoundStyleE2EEESI_S1M_JEEENS4_5SM1004TMEM4LOAD26SM100_TMEM_LOAD_16dp256b4xENS4_13SM90_TMA_LOADENS12_INS13_ILi2ELi4ELi3EEES16_NST_INS5_IJS17_S1K_EEENS5_IJS1K_SD_EEEEEEENS4_17SM75_U32x4_LDSM_NENS4_14SM90_TMA_STOREES22_NS4_17SM90_U32x4_STSM_NENS4_39AutoVectorizingCopyWithAssumedAlignmentILi128EEEEEEvvEEEEvNT_6ParamsE:
[----:B------:R-:W1:Y:S01]  /*0000*/  LDC R1, c[0x0][0x37c] ;  /* 0x0000df00ff017b82 */ /* 0x000e620000000800 */
[----:B------:R-:W2:Y:S01]  /*0010*/  S2R R57, SR_TID.X ;  /* 0x0000000000397919 */ /* 0x000ea20000002100 */
[----:B------:R-:W3:Y:S01]  /*0020*/  LDCU.64 UR8, c[0x0][0x890] ;  /* 0x00011200ff0877ac */ /* 0x000ee20008000a00 */
[----:B------:R-:W-:Y:S02]  /*0030*/  PRMT R45, RZ, 0x7610, R45 ;  /* 0x00007610ff2d7816 */ /* 0x000fe4000000002d */
[----:B------:R-:W-:Y:S01]  /*0040*/  ELECT P3, URZ, PT ;  /* 0x0000000000ff782f */ /* 0x000fe20003860000 */
[----:B---3--:R-:W-:-:S04]  /*0050*/  UISETP.NE.U32.AND UP0, UPT, UR8, URZ, UPT ;  /* 0x000000ff0800728c */ /* 0x008fc8000bf05070 */
[----:B------:R-:W-:Y:S01]  /*0060*/  UISETP.NE.AND.EX UP0, UPT, UR9, URZ, UPT, UP0 ;  /* 0x000000ff0900728c */ /* 0x000fe2000bf05300 */
[----:B--2---:R-:W-:-:S05]  /*0070*/  SHF.R.U32.HI R46, RZ, 0x5, R57 ;  /* 0x00000005ff2e7819 */ /* 0x004fca0000011639 */
[----:B------:R-:W2:Y:S02]  /*0080*/  SHFL.IDX PT, R0, R46, RZ, 0x1f ;  /* 0x00001fff2e007589 */ /* 0x000ea400000e0000 */
[----:B--2---:R-:W-:Y:S01]  /*0090*/  R2UR UR17, R0 ;  /* 0x00000000001172ca */ /* 0x004fe200000e0000 */
[----:B-1----:R-:W-:-:S14]  /*00a0*/  BRA.U UP0, `(.L_x_0) ;  /* 0x0000000100307547 */ /* 0x002fdc000b800000 */
[----:B------:R-:W1:Y:S02]  /*00b0*/  LDCU.64 UR4, c[0x0][0x888] ;  /* 0x00011100ff0477ac */ /* 0x000e640008000a00 */
[----:B-1----:R-:W-:-:S04]  /*00c0*/  UISETP.NE.U32.AND UP0, UPT, UR4, URZ, UPT ;  /* 0x000000ff0400728c */ /* 0x002fc8000bf05070 */
[----:B------:R-:W-:-:S09]  /*00d0*/  UISETP.NE.AND.EX UP0, UPT, UR5, URZ, UPT, UP0 ;  /* 0x000000ff0500728c */ /* 0x000fd2000bf05300 */
[----:B------:R-:W-:Y:S05]  /*00e0*/  BRA.U !UP0, `(.L_x_1) ;  /* 0x0000000108147547 */ /* 0x000fea000b800000 */
[----:B------:R-:W1:Y:S01]  /*00f0*/  LDC.64 R2, c[0x0][0x888] ;  /* 0x00022200ff027b82 */ /* 0x000e620000000a00 */
[----:B------:R-:W1:Y:S02]  /*0100*/  LDCU.64 UR4, c[0x0][0x358] ;  /* 0x00006b00ff0477ac */ /* 0x000e640008000a00 */
[----:B-1----:R1:W5:Y:S01]  /*0110*/  LDG.E R27, desc[UR4][R2.64] ;  /* 0x00000004021b7981 */ /* 0x002362000c1e1900 */
[----:B------:R-:W-:Y:S01]  /*0120*/  HFMA2 R45, -RZ, RZ, 0, 5.9604644775390625e-08 ;  /* 0x00000001ff2d7431 */ /* 0x000fe200000001ff */
[----:B------:R-:W-:Y:S05]  /*0130*/  BRA `(.L_x_0) ;  /* 0x00000000000c7947 */ /* 0x000fea0003800000 */
.L_x_1:
[----:B------:R-:W1:Y:S01]  /*0140*/  LDCU UR4, c[0x0][0x880] ;  /* 0x00011000ff0477ac */ /* 0x000e620008000800 */
[----:B------:R-:W-:Y:S01]  /*0150*/  HFMA2 R45, -RZ, RZ, 0, 5.9604644775390625e-08 ;  /* 0x00000001ff2d7431 */ /* 0x000fe200000001ff */
[----:B-1----:R-:W-:-:S07]  /*0160*/  MOV R27, UR4 ;  /* 0x00000004001b7c02 */ /* 0x002fce0008000f00 */
.L_x_0:
[----:B------:R-:W2:Y:S02]  /*0170*/  LDCU.64 UR4, c[0x0][0x8b0] ;  /* 0x00011600ff0477ac */ /* 0x000ea40008000a00 */
[----:B--2---:R-:W-:-:S04]  /*0180*/  UISETP.NE.U32.AND UP0, UPT, UR4, URZ, UPT ;  /* 0x000000ff0400728c */ /* 0x004fc8000bf05070 */
[----:B------:R-:W-:-:S09]  /*0190*/  UISETP.NE.AND.EX UP0, UPT, UR5, URZ, UPT, UP0 ;  /* 0x000000ff0500728c */ /* 0x000fd2000bf05300 */
[----:B------:R-:W-:Y:S05]  /*01a0*/  BRA.U UP0, `(.L_x_2) ;  /* 0x0000000100287547 */ /* 0x000fea000b800000 */
[----:B------:R-:W2:Y:S02]  /*01b0*/  LDCU.64 UR4, c[0x0][0x8a8] ;  /* 0x00011500ff0477ac */ /* 0x000ea40008000a00 */
[----:B--2---:R-:W-:-:S04]  /*01c0*/  UISETP.NE.U32.AND UP0, UPT, UR4, URZ, UPT ;  /* 0x000000ff0400728c */ /* 0x004fc8000bf05070 */
[----:B------:R-:W-:-:S09]  /*01d0*/  UISETP.NE.AND.EX UP0, UPT, UR5, URZ, UPT, UP0 ;  /* 0x000000ff0500728c */ /* 0x000fd2000bf05300 */
[----:B------:R-:W-:Y:S05]  /*01e0*/  BRA.U !UP0, `(.L_x_3) ;  /* 0x0000000108107547 */ /* 0x000fea000b800000 */
[----:B------:R-:W2:Y:S01]  /*01f0*/  LDC.64 R24, c[0x0][0x8a8] ;  /* 0x00022a00ff187b82 */ /* 0x000ea20000000a00 */
[----:B------:R-:W2:Y:S02]  /*0200*/  LDCU.64 UR4, c[0x0][0x358] ;  /* 0x00006b00ff0477ac */ /* 0x000ea40008000a00 */
[----:B--2---:R2:W5:Y:S01]  /*0210*/  LDG.E R24, desc[UR4][R24.64] ;  /* 0x0000000418187981 */ /* 0x004562000c1e1900 */
[----:B------:R-:W-:Y:S05]  /*0220*/  BRA `(.L_x_2) ;  /* 0x0000000000087947 */ /* 0x000fea0003800000 */
.L_x_3:
[----:B------:R-:W2:Y:S02]  /*0230*/  LDCU UR4, c[0x0][0x8a0] ;  /* 0x00011400ff0477ac */ /* 0x000ea40008000800 */
[----:B--2---:R-:W-:Y:S02]  /*0240*/  MOV R24, UR4 ;  /* 0x0000000400187c02 */ /* 0x004fe40008000f00 */
.L_x_2:
[----:B------:R-:W-:Y:S01]  /*0250*/  IMAD.U32 R0, RZ, RZ, UR17 ;  /* 0x00000011ff007e24 */ /* 0x000fe2000f8e00ff */
[----:B------:R-:W-:Y:S04]  /*0260*/  BSSY.RECONVERGENT B0, `(.L_x_4) ;  /* 0x000000c000007945 */ /* 0x000fe80003800200 */
[C---:B------:R-:W-:Y:S02]  /*0270*/  ISETP.NE.OR P1, PT, R0.reuse, 0x1, !P3 ;  /* 0x000000010000780c */ /* 0x040fe40005f25670 */
[----:B------:R-:W-:-:S11]  /*0280*/  ISETP.NE.OR P0, PT, R0, 0x3, !P3 ;  /* 0x000000030000780c */ /* 0x000fd60005f05670 */
[----:B------:R-:W-:Y:S05]  /*0290*/  @P1 BRA `(.L_x_5) ;  /* 0x0000000000201947 */ /* 0x000fea0003800000 */
[----:B------:R-:W3:Y:S02]  /*02a0*/  LDCU.64 UR4, c[0x0][0x348] ;  /* 0x00006900ff0477ac */ /* 0x000ee40008000a00 */
[----:B---3--:R-:W-:Y:S02]  /*02b0*/  UIADD3 UR6, UP1, UPT, UR4, 0x80, URZ ;  /* 0x0000008004067890 */ /* 0x008fe4000ff3e0ff */
[----:B------:R-:W-:Y:S02]  /*02c0*/  UIADD3 UR4, UP0, UPT, UR4, 0x180, URZ ;  /* 0x0000018004047890 */ /* 0x000fe4000ff1e0ff */
[----:B------:R-:W-:Y:S02]  /*02d0*/  UIADD3.X UR7, UPT, UPT, URZ, UR5, URZ, UP1, !UPT ;  /* 0x00000005ff077290 */ /* 0x000fe40008ffe4ff */
[----:B------:R-:W-:-:S07]  /*02e0*/  UIADD3.X UR5, UPT, UPT, URZ, UR5, URZ, UP0, !UPT ;  /* 0x00000005ff057290 */ /* 0x000fce00087fe4ff */
[----:B------:R3:W-:Y:S02]  /*02f0*/  UTMACCTL.PF [UR6] ;  /* 0x00000000060079b9 */ /* 0x0007e40008040000 */
[----:B------:R3:W-:Y:S02]  /*0300*/  UTMACCTL.PF [UR4] ;  /* 0x00000000040079b9 */ /* 0x0007e40008040000 */
[----:B---3--:R-:W-:Y:S01]  /*0310*/  NOP ;  /* 0x0000000000007918 */ /* 0x008fe20000000000 */
.L_x_5:
[----:B------:R-:W-:Y:S05]  /*0320*/  BSYNC.RECONVERGENT B0 ;  /* 0x0000000000007941 */ /* 0x000fea0003800200 */
.L_x_4:
[----:B------:R-:W-:Y:S04]  /*0330*/  BSSY.RECONVERGENT B0, `(.L_x_6) ;  /* 0x000000a000007945 */ /* 0x000fe80003800200 */
        /* <DEDUP_REMOVED lines=9> */
.L_x_7:
[----:B------:R-:W-:Y:S05]  /*03d0*/  BSYNC.RECONVERGENT B0 ;  /* 0x0000000000007941 */ /* 0x000fea0003800200 */
.L_x_6:
[----:B------:R-:W3:Y:S01]  /*03e0*/  LDCU.64 UR4, c[0x0][0x888] ;  /* 0x00011100ff0477ac */ /* 0x000ee20008000a00 */
[----:B------:R-:W-:Y:S02]  /*03f0*/  UISETP.EQ.U32.AND UP1, UPT, UR8, URZ, UPT ;  /* 0x000000ff0800728c */ /* 0x000fe4000bf22070 */
[----:B------:R-:W-:Y:S02]  /*0400*/  UPLOP3.LUT UP4, UPT, UPT, UPT, UPT, 0x80, 0x8 ;  /* 0x000000000008789c */ /* 0x000fe40003f8f070 */
[----:B---3--:R-:W-:-:S04]  /*0410*/  UISETP.NE.U32.AND UP0, UPT, UR4, URZ, UPT ;  /* 0x000000ff0400728c */ /* 0x008fc8000bf05070 */
[----:B------:R-:W-:-:S04]  /*0420*/  UISETP.NE.AND.EX UP0, UPT, UR5, URZ, UPT, UP0 ;  /* 0x000000ff0500728c */ /* 0x000fc8000bf05300 */
[----:B------:R-:W-:-:S04]  /*0430*/  UISETP.EQ.OR.EX UP2, UPT, UR9, URZ, !UP0, UP1 ;  /* 0x000000ff0900728c */ /* 0x000fc8000c742710 */
[----:B------:R-:W-:-:S06]  /*0440*/  UP2UR UR4, UPR, URZ, 0x4 ;  /* 0x00000004ff047883 */ /* 0x000fcc0008000000 */
[----:B------:R-:W-:Y:S01]  /*0450*/  MOV R49, UR4 ;  /* 0x0000000400317c02 */ /* 0x000fe20008000f00 */
[----:B------:R-:W-:Y:S06]  /*0460*/  BRA.U !UP2, `(.L_x_8) ;  /* 0x000000010a207547 */ /* 0x000fec000b800000 */
[----:B------:R-:W-:Y:S01]  /*0470*/  UISETP.NE.U32.AND UP1, UPT, UR8, URZ, UPT ;  /* 0x000000ff0800728c */ /* 0x000fe2000bf25070 */
[----:B-----5:R-:W-:Y:S01]  /*0480*/  FSETP.NEU.AND P0, PT, R27, RZ, PT ;  /* 0x000000ff1b00720b */ /* 0x020fe20003f0d000 */
[----:B------:R-:W-:Y:S02]  /*0490*/  USEL UR4, URZ, 0xffffffff, UP0 ;  /* 0xffffffffff047887 */ /* 0x000fe40008000000 */
[----:B------:R-:W-:-:S10]  /*04a0*/  UISETP.NE.AND.EX UP1, UPT, UR9, URZ, UPT, UP1 ;  /* 0x000000ff0900728c */ /* 0x000fd4000bf25310 */
[----:B------:R-:W-:Y:S01]  /*04b0*/  VOTEU.ANY UP0, P0 ;  /* 0x0000000000ff7886 */ /* 0x000fe20000000100 */
[----:B------:R-:W-:-:S04]  /*04c0*/  @!UP1 USEL UR4, URZ, 0xffffffff, UP0 ;  /* 0xffffffffff049887 */ /* 0x000fc80008000000 */
[----:B------:R-:W-:-:S04]  /*04d0*/  ULOP3.LUT UR4, UR4, 0x1, URZ, 0xc0, !UPT ;  /* 0x0000000104047892 */ /* 0x000fc8000f8ec0ff */
[----:B------:R-:W-:-:S11]  /*04e0*/  UISETP.NE.U32.AND UP4, UPT, UR4, 0x1, UPT ;  /* 0x000000010400788c */ /* 0x000fd6000bf85070 */
.L_x_8:
[----:B-1----:R-:W1:Y:S01]  /*04f0*/  SHFL.IDX PT, R2, R46, RZ, 0x1f ;  /* 0x00001fff2e027589 */ /* 0x002e6200000e0000 */
[----:B------:R-:W-:-:S04]  /*0500*/  UISETP.NE.AND UP0, UPT, UR17, 0x2, UPT ;  /* 0x000000021100788c */ /* 0x000fc8000bf05270 */
[----:B------:R-:W-:Y:S01]  /*0510*/  USEL UR48, URZ, 0x1, UP0 ;  /* 0x00000001ff307887 */ /* 0x000fe20008000000 */
[----:B-1----:R-:W-:-:S13]  /*0520*/  ISETP.NE.AND P0, PT, R2, RZ, PT ;  /* 0x000000ff0200720c */ /* 0x002fda0003f05270 */
[----:B------:R-:W-:Y:S05]  /*0530*/  @P0 BRA `(.L_x_9) ;  /* 0x0000000000840947 */ /* 0x000fea0003800000 */
[----:B------:R-:W-:Y:S01]  /*0540*/  ELECT P0, URZ, PT ;  /* 0x0000000000ff782f */ /* 0x000fe20003800000 */
[----:B------:R-:W-:-:S12]  /*0550*/  BSSY.RECONVERGENT B0, `(.L_x_9) ;  /* 0x000001f000007945 */ /* 0x000fd80003800200 */
[----:B------:R-:W-:Y:S05]  /*0560*/  @!P0 BRA `(.L_x_10) ;  /* 0x0000000000748947 */ /* 0x000fea0003800000 */
[----:B------:R-:W1:Y:S01]  /*0570*/  S2UR UR4, SR_CgaCtaId ;  /* 0x00000000000479c3 */ /* 0x000e620000008800 */
[----:B------:R-:W-:Y:S01]  /*0580*/  UMOV UR5, 0x400 ;  /* 0x0000040000057882 */ /* 0x000fe20000000000 */
[----:B------:R-:W-:Y:S01]  /*0590*/  UMOV UR8, 0x1 ;  /* 0x0000000100087882 */ /* 0x000fe20000000000 */
[----:B------:R-:W-:Y:S01]  /*05a0*/  UMOV UR6, 0x5 ;  /* 0x0000000500067882 */ /* 0x000fe20000000000 */
[----:B------:R-:W-:-:S04]  /*05b0*/  UIADD3 UR8, UPT, UPT, -UR8, 0x100000, URZ ;  /* 0x0010000008087890 */ /* 0x000fc8000fffe1ff */
[----:B------:R-:W-:Y:S02]  /*05c0*/  USHF.L.U32 UR9, UR8, 0xb, URZ ;  /* 0x0000000b08097899 */ /* 0x000fe400080006ff */
[----:B------:R-:W-:Y:S02]  /*05d0*/  USHF.L.U32 UR8, UR8, 0x1, URZ ;  /* 0x0000000108087899 */ /* 0x000fe400080006ff */
[----:B------:R-:W-:-:S04]  /*05e0*/  UIADD3 UR6, UPT, UPT, -UR6, 0x100000, URZ ;  /* 0x0010000006067890 */ /* 0x000fc8000fffe1ff */
[----:B------:R-:W-:Y:S02]  /*05f0*/  USHF.L.U32 UR7, UR6, 0xb, URZ ;  /* 0x0000000b06077899 */ /* 0x000fe400080006ff */
[----:B------:R-:W-:Y:S02]  /*0600*/  USHF.L.U32 UR6, UR6, 0x1, URZ ;  /* 0x0000000106067899 */ /* 0x000fe400080006ff */
[----:B-1----:R-:W-:Y:S01]  /*0610*/  ULEA UR4, UR4, UR5, 0x18 ;  /* 0x0000000504047291 */ /* 0x002fe2000f8ec0ff */
[----:B------:R-:W1:Y:S11]  /*0620*/  FENCE.VIEW.ASYNC.S ;  /* 0x00000000000073c6 */ /* 0x000e760000000000 */
[----:B-1----:R1:W3:Y:S01]  /*0630*/  SYNCS.EXCH.64 URZ, [UR4], UR8 ;  /* 0x0000000804ff75b2 */ /* 0x0022e20008000100 */
[----:B------:R1:W4:Y:S01]  /*0640*/  SYNCS.EXCH.64 URZ, [UR4+0x40], UR6 ;  /* 0x0000400604ff75b2 */ /* 0x0003220008000100 */
[----:B------:R1:W1:Y:S01]  /*0650*/  SYNCS.EXCH.64 URZ, [UR4+0x8], UR8 ;  /* 0x0000080804ff75b2 */ /* 0x0002620008000100 */
        /* <DEDUP_REMOVED lines=13> */
[----:B------:R-:W-:Y:S01]  /*0730*/  NOP ;  /* 0x0000000000007918 */ /* 0x000fe20000000000 */
.L_x_10:
[----:B-1----:R-:W-:Y:S05]  /*0740*/  BSYNC.RECONVERGENT B0 ;  /* 0x0000000000007941 */ /* 0x002fea0003800200 */
.L_x_9:
[----:B------:R-:W1:Y:S01]  /*0750*/  SHFL.IDX PT, R2, R46, RZ, 0x1f ;  /* 0x00001fff2e027589 */ /* 0x000e6200000e0000 */
[----:B------:R-:W-:Y:S01]  /*0760*/  NOP ;  /* 0x0000000000007918 */ /* 0x000fe20000000000 */
[----:B-1----:R-:W-:-:S13]  /*0770*/  ISETP.NE.AND P0, PT, R2, 0x1, PT ;  /* 0x000000010200780c */ /* 0x002fda0003f05270 */
[----:B------:R-:W-:Y:S05]  /*0780*/  @P0 BRA `(.L_x_11) ;  /* 0x0000000000580947 */ /* 0x000fea0003800000 */
        /* <DEDUP_REMOVED lines=9> */
[----:B------:R-:W-:Y:S01]  /*0820*/  USHF.L.U32 UR6, UR6, 0x1, URZ ;  /* 0x0000000106067899 */ /* 0x000fe200080006ff */
[----:B------:R-:W-:Y:S01]  /*0830*/  ELECT P0, URZ, PT ;  /* 0x0000000000ff782f */ /* 0x000fe20003800000 */
[----:B-1----:R-:W-:Y:S01]  /*0840*/  ULEA UR4, UR4, UR5, 0x18 ;  /* 0x0000000504047291 */ /* 0x002fe2000f8ec0ff */
[----:B------:R-:W1:Y:S11]  /*0850*/  FENCE.VIEW.ASYNC.S ;  /* 0x00000000000073c6 */ /* 0x000e760000000000 */
[----:B-1----:R1:W1:Y:S01]  /*0860*/  SYNCS.EXCH.64 URZ, [UR4+0x80], UR8 ;  /* 0x0000800804ff75b2 */ /* 0x0022620008000100 */
        /* <DEDUP_REMOVED lines=8> */
.L_x_11:
[----:B------:R-:W2:Y:S01]  /*08f0*/  SHFL.IDX PT, R2, R46, RZ, 0x1f ;  /* 0x00001fff2e027589 */ /* 0x000ea200000e0000 */
[----:B------:R-:W-:Y:S01]  /*0900*/  NOP ;  /* 0x0000000000007918 */ /* 0x000fe20000000000 */
[----:B--2---:R-:W-:-:S13]  /*0910*/  ISETP.NE.AND P0, PT, R2, 0x3, PT ;  /* 0x000000030200780c */ /* 0x004fda0003f05270 */
[----:B------:R-:W-:Y:S05]  /*0920*/  @P0 BRA `(.L_x_12) ;  /* 0x0000000000300947 */ /* 0x000fea0003800000 */
[----:B-1----:R-:W1:Y:S01]  /*0930*/  S2UR UR4, SR_CgaCtaId ;  /* 0x00000000000479c3 */ /* 0x002e620000008800 */
[----:B------:R-:W-:Y:S01]  /*0940*/  UMOV UR6, 0x400 ;  /* 0x0000040000067882 */ /* 0x000fe20000000000 */
[----:B------:R-:W-:Y:S01]  /*0950*/  UMOV UR5, 0x20 ;  /* 0x0000002000057882 */ /* 0x000fe20000000000 */
[----:B------:R-:W-:Y:S01]  /*0960*/  ELECT P0, URZ, PT ;  /* 0x0000000000ff782f */ /* 0x000fe20003800000 */
[----:B-1----:R-:W-:Y:S02]  /*0970*/  ULEA UR6, UR4, UR6, 0x18 ;  /* 0x0000000604067291 */ /* 0x002fe4000f8ec0ff */
[----:B------:R-:W-:-:S04]  /*0980*/  UIADD3 UR4, UPT, UPT, -UR5, 0x100000, URZ ;  /* 0x0010000005047890 */ /* 0x000fc8000fffe1ff */
[----:B------:R-:W-:Y:S02]  /*0990*/  USHF.L.U32 UR5, UR4, 0xb, URZ ;  /* 0x0000000b04057899 */ /* 0x000fe400080006ff */
[----:B------:R-:W-:Y:S01]  /*09a0*/  USHF.L.U32 UR4, UR4, 0x1, URZ ;  /* 0x0000000104047899 */ /* 0x000fe200080006ff */
[----:B------:R-:W1:Y:S11]  /*09b0*/  FENCE.VIEW.ASYNC.S ;  /* 0x00000000000073c6 */ /* 0x000e760000000000 */
[----:B-1----:R2:W1:Y:S01]  /*09c0*/  SYNCS.EXCH.64 URZ, [UR6+0xc0], UR4 ;  /* 0x0000c00406ff75b2 */ /* 0x0024620008000100 */
[----:B------:R2:W1:Y:S02]  /*09d0*/  SYNCS.EXCH.64 URZ, [UR6+0xc8], UR4 ;  /* 0x0000c80406ff75b2 */ /* 0x0004640008000100 */
[----:B--2---:R-:W-:Y:S01]  /*09e0*/  NOP ;  /* 0x0000000000007918 */ /* 0x004fe20000000000 */
.L_x_12:
[----:B------:R-:W2:Y:S01]  /*09f0*/  SHFL.IDX PT, R2, R46, RZ, 0x1f ;  /* 0x00001fff2e027589 */ /* 0x000ea200000e0000 */
[----:B------:R-:W-:Y:S01]  /*0a00*/  NOP ;  /* 0x0000000000007918 */ /* 0x000fe20000000000 */
[----:B--2---:R-:W-:-:S13]  /*0a10*/  ISETP.NE.AND P0, PT, R2, 0x4, PT ;  /* 0x000000040200780c */ /* 0x004fda0003f05270 */
[----:B------:R-:W-:Y:S05]  /*0a20*/  @P0 BRA `(.L_x_13) ;  /* 0x00000000004c0947 */ /* 0x000fea0003800000 */
[----:B-1----:R-:W1:Y:S01]  /*0a30*/  S2UR UR6, SR_CgaCtaId ;  /* 0x00000000000679c3 */ /* 0x002e620000008800 */
[----:B------:R-:W-:Y:S01]  /*0a40*/  UMOV UR4, 0x720 ;  /* 0x0000072000047882 */ /* 0x000fe20000000000 */
[----:B------:R-:W-:Y:S01]  /*0a50*/  UMOV UR5, 0x400 ;  /* 0x0000040000057882 */ /* 0x000fe20000000000 */
[----:B------:R-:W-:Y:S01]  /*0a60*/  USEL UR4, UR4, 0x620, UP4 ;  /* 0x0000062004047887 */ /* 0x000fe2000a000000 */
[----:B------:R-:W-:Y:S01]  /*0a70*/  UMOV UR8, 0x1 ;  /* 0x0000000100087882 */ /* 0x000fe20000000000 */
[----:B------:R-:W-:Y:S01]  /*0a80*/  ELECT P0, URZ, PT ;  /* 0x0000000000ff782f */ /* 0x000fe20003800000 */
[----:B------:R-:W-:-:S04]  /*0a90*/  UIADD3 UR8, UPT, UPT, -UR8, 0x100000, URZ ;  /* 0x0010000008087890 */ /* 0x000fc8000fffe1ff */
[----:B------:R-:W-:Y:S02]  /*0aa0*/  USHF.L.U32 UR9, UR8, 0xb, URZ ;  /* 0x0000000b08097899 */ /* 0x000fe400080006ff */
[----:B------:R-:W-:Y:S02]  /*0ab0*/  USHF.L.U32 UR8, UR8, 0x1, URZ ;  /* 0x0000000108087899 */ /* 0x000fe400080006ff */
[----:B-1----:R-:W-:Y:S02]  /*0ac0*/  ULEA UR6, UR6, UR5, 0x18 ;  /* 0x0000000506067291 */ /* 0x002fe4000f8ec0ff */
[----:B------:R-:W-:-:S04]  /*0ad0*/  UIADD3 UR4, UPT, UPT, -UR4, 0x100000, URZ ;  /* 0x0010000004047890 */ /* 0x000fc8000fffe1ff */
[----:B------:R-:W-:Y:S02]  /*0ae0*/  USHF.L.U32 UR5, UR4, 0xb, URZ ;  /* 0x0000000b04057899 */ /* 0x000fe400080006ff */
[----:B------:R-:W-:Y:S01]  /*0af0*/  USHF.L.U32 UR4, UR4, 0x1, URZ ;  /* 0x0000000104047899 */ /* 0x000fe200080006ff */
[----:B------:R-:W1:Y:S03]  /*0b00*/  FENCE.VIEW.ASYNC.S ;  /* 0x00000000000073c6 */ /* 0x000e660000000000 */
[----:B-1----:R2:W1:Y:S08]  /*0b10*/  SYNCS.EXCH.64 URZ, [UR6+0xd0], UR8 ;  /* 0x0000d00806ff75b2 */ /* 0x0024700008000100 */
[----:B------:R2:W1:Y:S01]  /*0b20*/  SYNCS.EXCH.64 URZ, [UR6+0xe0], UR4 ;  /* 0x0000e00406ff75b2 */ /* 0x0004620008000100 */
[----:B------:R2:W1:Y:S01]  /*0b30*/  SYNCS.EXCH.64 URZ, [UR6+0xd8], UR8 ;  /* 0x0000d80806ff75b2 */ /* 0x0004620008000100 */
[----:B------:R2:W1:Y:S02]  /*0b40*/  SYNCS.EXCH.64 URZ, [UR6+0xe8], UR4 ;  /* 0x0000e80406ff75b2 */ /* 0x0004640008000100 */
[----:B--2---:R-:W-:Y:S01]  /*0b50*/  NOP ;  /* 0x0000000000007918 */ /* 0x004fe20000000000 */
.L_x_13:
[----:B------:R-:W2:Y:S01]  /*0b60*/  SHFL.IDX PT, R2, R46, RZ, 0x1f ;  /* 0x00001fff2e027589 */ /* 0x000ea200000e0000 */
[----:B------:R-:W-:Y:S01]  /*0b70*/  NOP ;  /* 0x0000000000007918 */ /* 0x000fe20000000000 */
[----:B--2---:R-:W-:-:S13]  /*0b80*/  ISETP.NE.AND P0, PT, R2, 0x5, PT ;  /* 0x000000050200780c */ /* 0x004fda0003f05270 */
[----:B------:R-:W-:Y:S05]  /*0b90*/  @P0 BRA `(.L_x_14) ;  /* 0x0000000000580947 */ /* 0x000fea0003800000 */
[----:B-1----:R-:W1:Y:S01]  /*0ba0*/  S2UR UR4, SR_CgaCtaId ;  /* 0x00000000000479c3 */ /* 0x002e620000008800 */
        /* <DEDUP_REMOVED lines=19> */
[----:B------:R2:W1:Y:S02]  /*0ce0*/  SYNCS.EXCH.64 URZ, [UR4+0x128], UR6 ;  /* 0x0001280604ff75b2 */ /* 0x0004640008000100 */
[----:B--2---:R-:W-:Y:S01]  /*0cf0*/  NOP ;  /* 0x0000000000007918 */ /* 0x004fe20000000000 */
.L_x_14:
[----:B------:R-:W2:Y:S01]  /*0d00*/  SHFL.IDX PT, R2, R46, RZ, 0x1f ;  /* 0x00001fff2e027589 */ /* 0x000ea200000e0000 */
[----:B------:R-:W-:Y:S01]  /*0d10*/  NOP ;  /* 0x0000000000007918 */ /* 0x000fe20000000000 */
[----:B--2---:R-:W-:-:S13]  /*0d20*/  ISETP.NE.AND P0, PT, R2, 0x3, PT ;  /* 0x000000030200780c */ /* 0x004fda0003f05270 */
[----:B------:R-:W-:Y:S05]  /*0d30*/  @P0 BRA `(.L_x_15) ;  /* 0x0000000000380947 */ /* 0x000fea0003800000 */
[----:B------:R-:W2:Y:S01]  /*0d40*/  S2UR UR5, SR_CgaCtaId ;  /* 0x00000000000579c3 */ /* 0x000ea20000008800 */
[----:B-1----:R-:W-:Y:S01]  /*0d50*/  UMOV UR4, 0x400 ;  /* 0x0000040000047882 */ /* 0x002fe20000000000 */
[----:B------:R-:W-:Y:S01]  /*0d60*/  UMOV UR6, 0x20 ;  /* 0x0000002000067882 */ /* 0x000fe20000000000 */
[----:B------:R-:W-:Y:S01]  /*0d70*/  ELECT P0, URZ, PT ;  /* 0x0000000000ff782f */ /* 0x000fe20003800000 */
[----:B------:R-:W-:-:S04]  /*0d80*/  UIADD3 UR6, UPT, UPT, -UR6, 0x100000, URZ ;  /* 0x0010000006067890 */ /* 0x000fc8000fffe1ff */
[----:B------:R-:W-:Y:S02]  /*0d90*/  USHF.L.U32 UR7, UR6, 0xb, URZ ;  /* 0x0000000b06077899 */ /* 0x000fe400080006ff */
[----:B------:R-:W-:Y:S02]  /*0da0*/  USHF.L.U32 UR6, UR6, 0x1, URZ ;  /* 0x0000000106067899 */ /* 0x000fe400080006ff */
[----:B--2---:R-:W-:Y:S01]  /*0db0*/  ULEA UR4, UR5, UR4, 0x18 ;  /* 0x0000000405047291 */ /* 0x004fe2000f8ec0ff */
[----:B------:R-:W1:Y:S11]  /*0dc0*/  FENCE.VIEW.ASYNC.S ;  /* 0x00000000000073c6 */ /* 0x000e760000000000 */
[----:B-1----:R2:W1:Y:S01]  /*0dd0*/  SYNCS.EXCH.64 URZ, [UR4+0x130], UR6 ;  /* 0x0001300604ff75b2 */ /* 0x0024620008000100 */
[----:B------:R2:W1:Y:S01]  /*0de0*/  SYNCS.EXCH.64 URZ, [UR4+0x140], UR6 ;  /* 0x0001400604ff75b2 */ /* 0x0004620008000100 */
[----:B------:R2:W1:Y:S01]  /*0df0*/  SYNCS.EXCH.64 URZ, [UR4+0x138], UR6 ;  /* 0x0001380604ff75b2 */ /* 0x0004620008000100 */
[----:B------:R2:W1:Y:S02]  /*0e00*/  SYNCS.EXCH.64 URZ, [UR4+0x148], UR6 ;  /* 0x0001480604ff75b2 */ /* 0x0004640008000100 */
[----:B--2---:R-:W-:Y:S01]  /*0e10*/  NOP ;  /* 0x0000000000007918 */ /* 0x004fe20000000000 */
.L_x_15:
[----:B-1----:R-:W1:Y:S01]  /*0e20*/  LDCU UR4, c[0x0][0x36c] ;  /* 0x00006d80ff0477ac */ /* 0x002e620008000800 */
[----:B------:R-:W-:Y:S01]  /*0e30*/  ISETP.NE.OR P3, PT, R0, 0x2, !P3 ;  /* 0x000000020000780c */ /* 0x000fe20005f65670 */
[----:B------:R-:W-:Y:S01]  /*0e40*/  NOP ;  /* 0x0000000000007918 */ /* 0x000fe20000000000 */
[----:B------:R-:W-:Y:S01]  /*0e50*/  LOP3.LUT R0, R57, 0x1f, RZ, 0xc0, !PT ;  /* 0x0000001f39007812 */ /* 0x000fe200078ec0ff */
[----:B------:R-:W-:Y:S02]  /*0e60*/  UISETP.NE.AND UP5, UPT, UR17, URZ, UPT ;  /* 0x000000ff1100728c */ /* 0x000fe4000bfa5270 */
[----:B-1----:R-:W-:-:S09]  /*0e70*/  UISETP.EQ.U32.AND UP6, UPT, UR4, 0x1, UPT ;  /* 0x000000010400788c */ /* 0x002fd2000bfc2070 */
[----:B------:R-:W-:Y:S05]  /*0e80*/  BRA.U !UP6, `(.L_x_16) ;  /* 0x000000010e087547 */ /* 0x000fea000b800000 */
[----:B---34-:R-:W-:Y:S01]  /*0e90*/  UCGABAR_ARV ;  /* 0x00000000000079c7 */ /* 0x018fe20008000000 */
[----:B------:R-:W-:Y:S05]  /*0ea0*/  BRA `(.L_x_17) ;  /* 0x0000000000047947 */ /* 0x000fea0003800000 */
.L_x_16:
[----:B---34-:R-:W-:Y:S01]  /*0eb0*/  NOP ;  /* 0x0000000000007918 */ /* 0x018fe20000000000 */
.L_x_17:
[----:B------:R-:W1:Y:S01]  /*0ec0*/  S2UR UR16, SR_CTAID.X ;  /* 0x00000000001079c3 */ /* 0x000e620000002500 */
[----:B------:R-:W-:-:S05]  /*0ed0*/  CS2R.32 R48, SR_CgaSize ;  /* 0x0000000000307805 */ /* 0x000fca0000008a00 */
[----:B------:R-:W-:-:S05]  /*0ee0*/  IMAD R48, R48, -0xa0, RZ ;  /* 0xffffff6030307824 */ /* 0x000fca00078e02ff */
[----:B------:R-:W-:-:S14]  /*0ef0*/  R2UR UR5, R48 ;  /* 0x00000000300572ca */ /* 0x000fdc00000e0000 */
[----:B------:R-:W2:Y:S01]  /*0f00*/  LDCU UR5, c[0x0][UR5+0x2b0] ;  /* 0x00005600050577ac */ /* 0x000ea20008000800 */
[----:B------:R-:W-:-:S05]  /*0f10*/  CS2R.32 R48, SR_CgaSize ;  /* 0x0000000000307805 */ /* 0x000fca0000008a00 */
[----:B------:R-:W-:-:S05]  /*0f20*/  IMAD R48, R48, -0xa0, RZ ;  /* 0xffffff6030307824 */ /* 0x000fca00078e02ff */
[----:B------:R-:W-:-:S14]  /*0f30*/  R2UR UR4, R48 ;  /* 0x00000000300472ca */ /* 0x000fdc00000e0000 */
[----:B------:R-:W3:Y:S01]  /*0f40*/  LDCU UR4, c[0x0][UR4+0x2b4] ;  /* 0x00005680040477ac */ /* 0x000ee20008000800 */
[----:B------:R-:W4:Y:S01]  /*0f50*/  S2UR UR20, SR_CTAID.Y ;  /* 0x00000000001479c3 */ /* 0x000f220000002600 */
[----:B------:R-:W-:-:S05]  /*0f60*/  CS2R.32 R48, SR_CgaSize ;  /* 0x0000000000307805 */ /* 0x000fca0000008a00 */
[----:B------:R-:W-:-:S05]  /*0f70*/  IMAD R48, R48, -0xa0, RZ ;  /* 0xffffff6030307824 */ /* 0x000fca00078e02ff */
[----:B------:R-:W-:-:S14]  /*0f80*/  R2UR UR7, R48 ;  /* 0x00000000300772ca */ /* 0x000fdc00000e0000 */
[----:B------:R-:W3:Y:S01]  /*0f90*/  LDCU UR7, c[0x0][UR7+0x2a0] ;  /* 0x00005400070777ac */ /* 0x000ee20008000800 */
[----:B------:R-:W-:-:S05]  /*0fa0*/  CS2R.32 R48, SR_CgaSize ;  /* 0x0000000000307805 */ /* 0x000fca0000008a00 */
[----:B------:R-:W-:-:S05]  /*0fb0*/  IMAD R48, R48, -0xa0, RZ ;  /* 0xffffff6030307824 */ /* 0x000fca00078e02ff */
[----:B------:R-:W-:-:S14]  /*0fc0*/  R2UR UR8, R48 ;  /* 0x00000000300872ca */ /* 0x000fdc00000e0000 */
[----:B------:R-:W3:Y:S01]  /*0fd0*/  LDCU UR8, c[0x0][UR8+0x2a4] ;  /* 0x00005480080877ac */ /* 0x000ee20008000800 */
[----:B------:R-:W3:Y:S01]  /*0fe0*/  S2UR UR9, SR_CgaCtaId ;  /* 0x00000000000979c3 */ /* 0x000ee20000008800 */
[----:B------:R-:W3:Y:S01]  /*0ff0*/  LDCU UR21, c[0x0][0xb24] ;  /* 0x00016480ff1577ac */ /* 0x000ee20008000800 */
[----:B------:R-:W3:Y:S01]  /*1000*/  LDCU UR42, c[0x0][0xb24] ;  /* 0x00016480ff2a77ac */ /* 0x000ee20008000800 */
[----:B-1----:R-:W-:Y:S01]  /*1010*/  I2FP.F32.U32 R3, UR16 ;  /* 0x0000001000037c45 */ /* 0x002fe20008201000 */
[----:B------:R-:W1:Y:S04]  /*1020*/  LDCU UR29, c[0x0][0xb30] ;  /* 0x00016600ff1d77ac */ /* 0x000e680008000800 */
[----:B--2---:R-:W-:Y:S01]  /*1030*/  FMUL R3, R3, UR5 ;  /* 0x0000000503037c20 */ /* 0x004fe20008400000 */
[----:B------:R-:W-:Y:S01]  /*1040*/  UMOV UR34, 0x11 ;  /* 0x0000001100227882 */ /* 0x000fe20000000000 */
[----:B----4-:R-:W-:-:S04]  /*1050*/  I2FP.F32.U32 R2, UR20 ;  /* 0x0000001400027c45 */ /* 0x010fc80008201000 */
[----:B------:R-:W2:Y:S01]  /*1060*/  F2I.U32.TRUNC.NTZ R3, R3 ;  /* 0x0000000300037305 */ /* 0x000ea2000020f000 */
[----:B---3--:R-:W-:Y:S01]  /*1070*/  FMUL R2, R2, UR4 ;  /* 0x0000000402027c20 */ /* 0x008fe20008400000 */
[----:B------:R-:W-:Y:S02]  /*1080*/  ULOP3.LUT UR5, UR9, 0x4, URZ, 0xc0, !UPT ;  /* 0x0000000409057892 */ /* 0x000fe4000f8ec0ff */
[----:B------:R-:W-:-:S04]  /*1090*/  ULOP3.LUT UR50, UR9, 0x3, URZ, 0xc0, !UPT ;  /* 0x0000000309327892 */ /* 0x000fc8000f8ec0ff */
[----:B------:R-:W3:Y:S01]  /*10a0*/  F2I.U32.TRUNC.NTZ R2, R2 ;  /* 0x0000000200027305 */ /* 0x000ee2000020f000 */
[----:B------:R-:W-:Y:S02]  /*10b0*/  UISETP.GT.U32.AND UP0, UPT, UR5, 0xffff, UPT ;  /* 0x0000ffff0500788c */ /* 0x000fe4000bf04070 */
[----:B------:R-:W-:Y:S02]  /*10c0*/  UISETP.GT.U32.AND UP1, UPT, UR50, 0xffff, UPT ;  /* 0x0000ffff3200788c */ /* 0x000fe4000bf24070 */
[----:B------:R-:W-:Y:S01]  /*10d0*/  USEL UR26, UR5, 0xffff, !UP0 ;  /* 0x0000ffff051a7887 */ /* 0x000fe2000c000000 */
[----:B--2---:R-:W-:Y:S01]  /*10e0*/  R2UR UR4, R3 ;  /* 0x00000000030472ca */ /* 0x004fe200000e0000 */
[----:B------:R-:W-:Y:S02]  /*10f0*/  USHF.R.U32.HI UR32, URZ, 0x2, UR9 ;  /* 0x00000002ff207899 */ /* 0x000fe40008011609 */
[----:B------:R-:W-:Y:S02]  /*1100*/  USHF.L.U32 UR31, UR9, 0x9, URZ ;  /* 0x00000009091f7899 */ /* 0x000fe400080006ff */
[----:B------:R-:W-:-:S02]  /*1110*/  USHF.L.U32 UR30, UR9, 0xb, URZ ;  /* 0x0000000b091e7899 */ /* 0x000fc400080006ff */
[----:B------:R-:W-:Y:S01]  /*1120*/  USEL UR27, UR50, 0xffff, !UP1 ;  /* 0x0000ffff321b7887 */ /* 0x000fe2000c800000 */
[----:B---3--:R-:W-:Y:S02]  /*1130*/  R2UR UR6, R2 ;  /* 0x00000000020672ca */ /* 0x008fe400000e0000 */
[----:B------:R-:W-:-:S03]  /*1140*/  PRMT R2, RZ, 0x7610, R2 ;  /* 0x00007610ff027816 */ /* 0x000fc60000000002 */
[----:B------:R-:W-:-:S04]  /*1150*/  UIADD3 UR5, UPT, UPT, -UR4, URZ, URZ ;  /* 0x000000ff04057290 */ /* 0x000fc8000fffe1ff */
[----:B------:R-:W-:-:S04]  /*1160*/  UIMAD UR5, UR7, UR5, UR16 ;  /* 0x00000005070572a4 */ /* 0x000fc8000f8e0210 */
[----:B------:R-:W-:Y:S02]  /*1170*/  UIADD3 UR4, UPT, UPT, -UR6, URZ, URZ ;  /* 0x000000ff06047290 */ /* 0x000fe4000fffe1ff */
[----:B------:R-:W-:Y:S02]  /*1180*/  IMAD.U32 R48, RZ, RZ, UR5 ;  /* 0x00000005ff307e24 */ /* 0x000fe4000f8e00ff */
[----:B------:R-:W-:-:S06]  /*1190*/  UIMAD UR4, UR8, UR4, UR20 ;  /* 0x00000004080472a4 */ /* 0x000fcc000f8e0214 */
[----:B------:R-:W-:Y:S01]  /*11a0*/  IMAD.U32 R47, RZ, RZ, UR4 ;  /* 0x00000004ff2f7e24 */ /* 0x000fe2000f8e00ff */
[----:B-1----:R-:W-:Y:S06]  /*11b0*/  BRA.U UP5, `(.L_x_18) ;  /* 0x0000000105747547 */ /* 0x002fec000b800000 */
[----:B------:R-:W-:Y:S02]  /*11c0*/  R2UR UR4, R47 ;  /* 0x000000002f0472ca */ /* 0x000fe400000e0000 */
[----:B------:R-:W-:-:S11]  /*11d0*/  R2UR UR8, R48 ;  /* 0x00000000300872ca */ /* 0x000fd600000e0000 */
[----:B------:R-:W-:Y:S02]  /*11e0*/  UISETP.NE.AND UP2, UPT, UR4, URZ, UPT ;  /* 0x000000ff0400728c */ /* 0x000fe4000bf45270 */
[----:B------:R-:W-:Y:S02]  /*11f0*/  UISETP.NE.AND UP3, UPT, UR4, 0x1, UPT ;  /* 0x000000010400788c */ /* 0x000fe4000bf65270 */
[----:B------:R-:W-:Y:S02]  /*1200*/  UISETP.NE.AND UP0, UPT, UR8, URZ, UP2 ;  /* 0x000000ff0800728c */ /* 0x000fe40009705270 */
[----:B------:R-:W-:Y:S02]  /*1210*/  USEL UR4, URZ, 0x10, UP3 ;  /* 0x00000010ff047887 */ /* 0x000fe40009800000 */
[----:B------:R-:W-:Y:S02]  /*1220*/  USEL UR11, URZ, 0x1, UP0 ;  /* 0x00000001ff0b7887 */ /* 0x000fe40008000000 */
[----:B------:R-:W-:-:S02]  /*1230*/  UISETP.NE.AND UP0, UPT, UR8, URZ, UPT ;  /* 0x000000ff0800728c */ /* 0x000fc4000bf05270 */
[----:B------:R-:W-:Y:S02]  /*1240*/  USEL UR5, URZ, 0x2, UP2 ;  /* 0x00000002ff057887 */ /* 0x000fe40009000000 */
[----:B------:R-:W-:Y:S02]  /*1250*/  USEL UR9, UR4, 0x10, UP0 ;  /* 0x0000001004097887 */ /* 0x000fe40008000000 */
[----:B------:R-:W-:Y:S02]  /*1260*/  UISETP.NE.AND UP0, UPT, UR8, 0x1, UPT ;  /* 0x000000010800788c */ /* 0x000fe4000bf05270 */
[----:B------:R-:W-:Y:S02]  /*1270*/  USEL UR4, URZ, 0x20, UP3 ;  /* 0x00000020ff047887 */ /* 0x000fe40009800000 */
[----:B------:R-:W-:Y:S02]  /*1280*/  UISETP.NE.AND UP1, UPT, UR8, 0x2, UPT ;  /* 0x000000020800788c */ /* 0x000fe4000bf25270 */
[----:B------:R-:W-:-:S02]  /*1290*/  USEL UR6, URZ, 0x4, UP2 ;  /* 0x00000004ff067887 */ /* 0x000fc40009000000 */
[----:B------:R-:W-:Y:S02]  /*12a0*/  USEL UR7, UR5, 0x2, UP0 ;  /* 0x0000000205077887 */ /* 0x000fe40008000000 */
[----:B------:R-:W-:Y:S02]  /*12b0*/  USEL UR10, UR4, 0x20, UP0 ;  /* 0x00000020040a7887 */ /* 0x000fe40008000000 */
[----:B------:R-:W-:Y:S02]  /*12c0*/  UISETP.NE.AND UP0, UPT, UR8, 0x3, UPT ;  /* 0x000000030800788c */ /* 0x000fe4000bf05270 */
[----:B------:R-:W-:Y:S02]  /*12d0*/  USEL UR5, URZ, 0x40, UP3 ;  /* 0x00000040ff057887 */ /* 0x000fe40009800000 */
[----:B------:R-:W-:Y:S02]  /*12e0*/  USEL UR8, UR6, 0x4, UP1 ;  /* 0x0000000406087887 */ /* 0x000fe40008800000 */
[----:B------:R-:W-:-:S02]  /*12f0*/  USEL UR4, URZ, 0x8, UP2 ;  /* 0x00000008ff047887 */ /* 0x000fc40009000000 */
[----:B------:R-:W-:Y:S02]  /*1300*/  UIADD3 UR6, UPT, UPT, UR7, UR9, UR11 ;  /* 0x0000000907067290 */ /* 0x000fe4000fffe00b */
[----:B------:R-:W-:Y:S02]  /*1310*/  USEL UR7, UR5, 0x40, UP1 ;  /* 0x0000004005077887 */ /* 0x000fe40008800000 */
[----:B------:R-:W-:Y:S02]  /*1320*/  USEL UR12, URZ, 0x80, UP3 ;  /* 0x00000080ff0c7887 */ /* 0x000fe40009800000 */
[----:B------:R-:W-:Y:S02]  /*1330*/  USEL UR4, UR4, 0x8, UP0 ;  /* 0x0000000804047887 */ /* 0x000fe40008000000 */
[----:B------:R-:W-:Y:S02]  /*1340*/  UIADD3 UR5, UPT, UPT, UR8, UR10, UR6 ;  /* 0x0000000a08057290 */ /* 0x000fe4000fffe006 */
[----:B------:R-:W-:-:S02]  /*1350*/  USEL UR6, UR12, 0x80, UP0 ;  /* 0x000000800c067887 */ /* 0x000fc40008000000 */
[----:B------:R-:W-:-:S04]  /*1360*/  UIADD3 UR4, UPT, UPT, UR4, UR7, UR5 ;  /* 0x0000000704047290 */ /* 0x000fc8000fffe005 */
[----:B------:R-:W-:-:S06]  /*1370*/  UIADD3 UR4, UPT, UPT, UR4, UR6, URZ ;  /* 0x0000000604047290 */ /* 0x000fcc000fffe0ff */
[----:B------:R-:W-:-:S07]  /*1380*/  IMAD.U32 R2, RZ, RZ, UR4 ;  /* 0x00000004ff027e24 */ /* 0x000fce000f8e00ff */
.L_x_18:
[----:B------:R-:W1:Y:S01]  /*1390*/  S2UR UR36, SR_CTAID.Z ;  /* 0x00000000002479c3 */ /* 0x000e620000002700 */
[----:B------:R-:W-:Y:S01]  /*13a0*/  UISETP.GE.AND UP0, UPT, UR21, 0x1, UPT ;  /* 0x000000011500788c */ /* 0x000fe2000bf06270 */
[----:B------:R-:W-:-:S08]  /*13b0*/  UMOV UR33, 0xf ;  /* 0x0000000f00217882 */ /* 0x000fd00000000000 */
[----:B------:R-:W-:Y:S05]  /*13c0*/  BRA.U !UP0, `(.L_x_19) ;  /* 0x0000000108d47547 */ /* 0x000fea000b800000 */
[----:B------:R-:W2:Y:S01]  /*13d0*/  LDCU.128 UR12, c[0x0][0xb10] ;  /* 0x00016200ff0c77ac */ /* 0x000ea20008000c00 */
[----:B------:R-:W3:Y:S01]  /*13e0*/  LDCU UR6, c[0x0][0x370] ;  /* 0x00006e00ff0677ac */ /* 0x000ee20008000800 */
[----:B------:R-:W4:Y:S01]  /*13f0*/  LDCU UR5, c[0x0][0x374] ;  /* 0x00006e80ff0577ac */ /* 0x000f220008000800 */
[----:B------:R-:W1:Y:S01]  /*1400*/  LDCU UR28, c[0x0][0xb0c] ;  /* 0x00016180ff1c77ac */ /* 0x000e620008000800 */
[----:B------:R-:W1:Y:S01]  /*1410*/  LDCU UR4, c[0x0][0xb20] ;  /* 0x00016400ff0477ac */ /* 0x000e620008000800 */
[----:B------:R-:W1:Y:S01]  /*1420*/  LDCU.64 UR8, c[0x0][0xb28] ;  /* 0x00016500ff0877ac */ /* 0x000e620008000a00 */
[----:B--2---:R-:W-:Y:S02]  /*1430*/  UISETP.NE.AND UP0, UPT, UR14, 0x1, UPT ;  /* 0x000000010e00788c */ /* 0x004fe4000bf05270 */
[----:B----4-:R-:W-:Y:S02]  /*1440*/  UIMAD.WIDE.U32 UR10, UR5, UR15, URZ ;  /* 0x0000000f050a72a5 */ /* 0x010fe4000f8e00ff */
[----:B---3--:R-:W-:-:S02]  /*1450*/  UIMAD.WIDE.U32 UR22, UR6, UR12, URZ ;  /* 0x0000000c061672a5 */ /* 0x008fc4000f8e00ff */
[----:B-1----:R-:W-:Y:S02]  /*1460*/  UISETP.NE.AND UP1, UPT, UR28, 0x1, UPT ;  /* 0x000000011c00788c */ /* 0x002fe4000bf25270 */
[----:B------:R-:W-:Y:S01]  /*1470*/  UISETP.NE.AND UP2, UPT, UR21, 0x1, UPT ;  /* 0x000000011500788c */ /* 0x000fe2000bf45270 */
[----:B------:R-:W-:Y:S02]  /*1480*/  UMOV UR10, UR11 ;  /* 0x0000000b000a7c82 */ /* 0x000fe40008000000 */
[----:B------:R-:W-:Y:S01]  /*1490*/  UMOV UR22, UR23 ;  /* 0x0000001700167c82 */ /* 0x000fe20008000000 */
[----:B------:R-:W-:Y:S02]  /*14a0*/  @UP0 USHF.R.U32.HI UR5, URZ, UR4, UR10 ;  /* 0x00000004ff050299 */ /* 0x000fe4000801160a */
[----:B------:R-:W-:Y:S02]  /*14b0*/  UIMAD.WIDE.U32 UR24, UR20, UR15, URZ ;  /* 0x0000000f141872a5 */ /* 0x000fe4000f8e00ff */
[----:B------:R-:W-:-:S02]  /*14c0*/  UIMAD.WIDE.U32 UR10, UR5, UR8, URZ ;  /* 0x00000008050a72a5 */ /* 0x000fc4000f8e00ff */
[----:B------:R-:W-:Y:S02]  /*14d0*/  @UP1 USHF.R.U32.HI UR6, URZ, UR13, UR22 ;  /* 0x0000000dff061299 */ /* 0x000fe40008011616 */
[----:B------:R-:W-:Y:S02]  /*14e0*/  UIMAD.WIDE.U32 UR18, UR16, UR12, URZ ;  /* 0x0000000c101272a5 */ /* 0x000fe4000f8e00ff */
[----:B------:R-:W-:Y:S01]  /*14f0*/  UIMAD.WIDE.U32 UR22, UR6, UR8, URZ ;  /* 0x00000008061672a5 */ /* 0x000fe2000f8e00ff */
[----:B------:R-:W-:Y:S01]  /*1500*/  UMOV UR24, UR25 ;  /* 0x0000001900187c82 */ /* 0x000fe20008000000 */
[----:B------:R-:W-:Y:S01]  /*1510*/  UMOV UR10, UR11 ;  /* 0x0000000b000a7c82 */ /* 0x000fe20008000000 */
[----:B------:R-:W-:Y:S02]  /*1520*/  USHF.R.U32.HI UR24, URZ, UR4, UR24 ;  /* 0x00000004ff187299 */ /* 0x000fe40008011618 */
[----:B------:R-:W-:Y:S02]  /*1530*/  @UP2 USHF.R.U32.HI UR5, URZ, UR9, UR10 ;  /* 0x00000009ff052299 */ /* 0x000fe4000801160a */
[----:B------:R-:W-:Y:S01]  /*1540*/  UMOV UR7, UR23 ;  /* 0x0000001700077c82 */ /* 0x000fe20008000000 */
[----:B------:R-:W-:Y:S01]  /*1550*/  UMOV UR18, UR19 ;  /* 0x0000001300127c82 */ /* 0x000fe20008000000 */
[----:B------:R-:W-:-:S02]  /*1560*/  @UP2 USHF.R.U32.HI UR6, URZ, UR9, UR7 ;  /* 0x00000009ff062299 */ /* 0x000fc40008011607 */
[----:B------:R-:W-:Y:S02]  /*1570*/  USHF.R.U32.HI UR18, URZ, UR13, UR18 ;  /* 0x0000000dff127299 */ /* 0x000fe40008011612 */
[----:B------:R-:W-:Y:S02]  /*1580*/  USEL UR4, UR20, UR24, !UP0 ;  /* 0x0000001814047287 */ /* 0x000fe4000c000000 */
[----:B------:R-:W-:Y:S02]  /*1590*/  UIMAD UR7, UR5, UR21, URZ ;  /* 0x00000015050772a4 */ /* 0x000fe4000f8e02ff */
[----:B------:R-:W-:Y:S02]  /*15a0*/  USEL UR5, UR16, UR18, !UP1 ;  /* 0x0000001210057287 */ /* 0x000fe4000c800000 */
[----:B------:R-:W-:Y:S02]  /*15b0*/  UIMAD UR12, UR6, UR21, URZ ;  /* 0x00000015060c72a4 */ /* 0x000fe4000f8e02ff */
[----:B------:R-:W-:-:S02]  /*15c0*/  UISETP.GE.AND UP0, UPT, UR4, UR7, UPT ;  /* 0x000000070400728c */ /* 0x000fc4000bf06270 */
[----:B------:R-:W-:Y:S02]  /*15d0*/  UIMAD.WIDE.U32 UR10, UR4, UR8, URZ ;  /* 0x00000008040a72a5 */ /* 0x000fe4000f8e00ff */
[----:B------:R-:W-:Y:S02]  /*15e0*/  UISETP.GE.OR UP0, UPT, UR5, UR12, UP0 ;  /* 0x0000000c0500728c */ /* 0x000fe40008706670 */
[----:B------:R-:W-:Y:S02]  /*15f0*/  UIMAD.WIDE.U32 UR12, UR5, UR8, URZ ;  /* 0x00000008050c72a5 */ /* 0x000fe4000f8e00ff */
[----:B------:R-:W-:Y:S01]  /*1600*/  UIADD3 UR10, UPT, UPT, -UR4, URZ, URZ ;  /* 0x000000ff040a7290 */ /* 0x000fe2000fffe1ff */
[----:B------:R-:W-:Y:S01]  /*1610*/  UMOV UR8, UR11 ;  /* 0x0000000b00087c82 */ /* 0x000fe20008000000 */
[----:B------:R-:W-:Y:S02]  /*1620*/  UIADD3 UR11, UPT, UPT, -UR5, URZ, URZ ;  /* 0x000000ff050b7290 */ /* 0x000fe4000fffe1ff */
[----:B------:R-:W-:-:S03]  /*1630*/  USHF.R.U32.HI UR8, URZ, UR9, UR8 ;  /* 0x00000009ff087299 */ /* 0x000fc60008011608 */
[----:B------:R-:W-:Y:S01]  /*1640*/  @!UP0 UMOV UR7, UR13 ;  /* 0x0000000d00078c82 */ /* 0x000fe20008000000 */
[----:B------:R-:W-:Y:S02]  /*1650*/  UIMAD UR20, UR14, UR10, UR20 ;  /* 0x0000000a0e1472a4 */ /* 0x000fe4000f8e0214 */
[----:B------:R-:W-:Y:S02]  /*1660*/  USEL UR8, UR4, UR8, !UP2 ;  /* 0x0000000804087287 */ /* 0x000fe4000d000000 */
[----:B------:R-:W-:Y:S02]  /*1670*/  @!UP0 USHF.R.U32.HI UR7, URZ, UR9, UR7 ;  /* 0x00000009ff078299 */ /* 0x000fe40008011607 */
[----:B------:R-:W-:Y:S02]  /*1680*/  UIADD3 UR9, UPT, UPT, -UR8, URZ, URZ ;  /* 0x000000ff08097290 */ /* 0x000fe4000fffe1ff */
[----:B------:R-:W-:Y:S02]  /*1690*/  @!UP0 USEL UR7, UR5, UR7, !UP2 ;  /* 0x0000000705078287 */ /* 0x000fe4000d000000 */
[----:B------:R-:W-:-:S02]  /*16a0*/  UIMAD UR9, UR21, UR9, UR4 ;  /* 0x00000009150972a4 */ /* 0x000fc4000f8e0204 */
[----:B------:R-:W-:Y:S02]  /*16b0*/  @!UP0 UIADD3 UR8, UPT, UPT, UR8, -UR7, URZ ;  /* 0x8000000708088290 */ /* 0x000fe4000fffe0ff */
[----:B------:R-:W-:Y:S02]  /*16c0*/  @!UP0 UIMAD UR6, UR9, UR6, UR7 ;  /* 0x00000006090682a4 */ /* 0x000fe4000f8e0207 */
[----:B------:R-:W-:Y:S02]  /*16d0*/  @!UP0 UIMAD UR4, UR8, UR21, UR5 ;  /* 0x00000015080482a4 */ /* 0x000fe4000f8e0205 */
[----:B------:R-:W-:Y:S02]  /*16e0*/  UIMAD UR16, UR28, UR11, UR16 ;  /* 0x0000000b1c1072a4 */ /* 0x000fe4000f8e0210 */
[----:B------:R-:W-:Y:S01]  /*16f0*/  UIMAD UR20, UR4, UR14, UR20 ;  /* 0x0000000e041472a4 */ /* 0x000fe2000f8e0214 */
[----:B------:R-:W-:Y:S02]  /*1700*/  @!UP0 UMOV UR5, UR6 ;  /* 0x0000000600058c82 */ /* 0x000fe40008000000 */
[----:B------:R-:W-:-:S12]  /*1710*/  UIMAD UR16, UR5, UR28, UR16 ;  /* 0x0000001c051072a4 */ /* 0x000fd8000f8e0210 */
.L_x_19:
[----:B------:R-:W-:Y:S02]  /*1720*/  UISETP.NE.AND UP1, UPT, UR29, 0x1, UPT ;  /* 0x000000011d00788c */ /* 0x000fe4000bf25270 */
[----:B------:R-:W-:Y:S02]  /*1730*/  ULOP3.LUT UR27, UR27, 0xffff, URZ, 0xc0, !UPT ;  /* 0x0000ffff1b1b7892 */ /* 0x000fe4000f8ec0ff */
[----:B------:R-:W-:Y:S02]  /*1740*/  ULOP3.LUT UR26, UR26, 0xffff, URZ, 0xc0, !UPT ;  /* 0x0000ffff1a1a7892 */ /* 0x000fe4000f8ec0ff */
[----:B------:R-:W-:Y:S02]  /*1750*/  UISETP.NE.AND UP0, UPT, UR17, 0x2, UPT ;  /* 0x000000021100788c */ /* 0x000fe4000bf05270 */
[----:B------:R-:W-:Y:S02]  /*1760*/  ULOP3.LUT UR31, UR31, 0x800, URZ, 0xc0, !UPT ;  /* 0x000008001f1f7892 */ /* 0x000fe4000f8ec0ff */
[----:B------:R-:W-:-:S02]  /*1770*/  ULOP3.LUT UR30, UR30, 0x1800, URZ, 0xc0, !UPT ;  /* 0x000018001e1e7892 */ /* 0x000fc4000f8ec0ff */
[----:B------:R-:W-:Y:S02]  /*1780*/  USHF.L.U32 UR27, UR34, UR27, URZ ;  /* 0x0000001b221b7299 */ /* 0x000fe400080006ff */
[----:B------:R-:W-:Y:S01]  /*1790*/  USHF.L.U32 UR26, UR33, UR26, URZ ;  /* 0x0000001a211a7299 */ /* 0x000fe200080006ff */
[----:B------:R-:W-:Y:S11]  /*17a0*/  BRA.U UP1, `(.L_x_20) ;  /* 0x0000000101447547 */ /* 0x000ff6000b800000 */
[----:B------:R-:W2:Y:S01]  /*17b0*/  LDCU.128 UR8, c[0x0][0xb10] ;  /* 0x00016200ff0877ac */ /* 0x000ea20008000c00 */
[----:B------:R-:W3:Y:S01]  /*17c0*/  LDCU UR12, c[0x0][0xb0c] ;  /* 0x00016180ff0c77ac */ /* 0x000ee20008000800 */
[----:B------:R-:W4:Y:S01]  /*17d0*/  LDCU UR13, c[0x0][0xb20] ;  /* 0x00016400ff0d77ac */ /* 0x000f220008000800 */
[----:B--2---:R-:W-:Y:S02]  /*17e0*/  UIMAD.WIDE.U32 UR6, UR16, UR8, URZ ;  /* 0x00000008100672a5 */ /* 0x004fe4000f8e00ff */
[----:B------:R-:W-:Y:S02]  /*17f0*/  UIMAD.WIDE.U32 UR4, UR20, UR11, URZ ;  /* 0x0000000b140472a5 */ /* 0x000fe4000f8e00ff */
[----:B---3--:R-:W-:Y:S02]  /*1800*/  UISETP.NE.AND UP2, UPT, UR12, 0x1, UPT ;  /* 0x000000010c00788c */ /* 0x008fe4000bf45270 */
[----:B------:R-:W-:Y:S01]  /*1810*/  UISETP.NE.AND UP1, UPT, UR10, 0x1, UPT ;  /* 0x000000010a00788c */ /* 0x000fe2000bf25270 */
[----:B------:R-:W-:-:S02]  /*1820*/  UMOV UR6, UR7 ;  /* 0x0000000700067c82 */ /* 0x000fc40008000000 */
[----:B------:R-:W-:Y:S01]  /*1830*/  UMOV UR4, UR5 ;  /* 0x0000000500047c82 */ /* 0x000fe20008000000 */
[----:B------:R-:W-:Y:S02]  /*1840*/  USHF.R.U32.HI UR6, URZ, UR9, UR6 ;  /* 0x00000009ff067299 */ /* 0x000fe40008011606 */
[----:B----4-:R-:W-:Y:S02]  /*1850*/  USHF.R.U32.HI UR4, URZ, UR13, UR4 ;  /* 0x0000000dff047299 */ /* 0x010fe40008011604 */
[----:B------:R-:W-:Y:S02]  /*1860*/  USEL UR5, UR16, UR6, !UP2 ;  /* 0x0000000610057287 */ /* 0x000fe4000d000000 */
[----:B------:R-:W-:-:S04]  /*1870*/  USEL UR4, UR20, UR4, !UP1 ;  /* 0x0000000414047287 */ /* 0x000fc8000c800000 */
[----:B------:R-:W-:Y:S02]  /*1880*/  UIADD3 UR6, UPT, UPT, UR5, -UR4, URZ ;  /* 0x8000000405067290 */ /* 0x000fe4000fffe0ff */
[----:B------:R-:W-:Y:S02]  /*1890*/  UIADD3 UR4, UPT, UPT, -UR5, UR4, URZ ;  /* 0x0000000405047290 */ /* 0x000fe4000fffe1ff */
[----:B------:R-:W-:Y:S02]  /*18a0*/  UIMAD UR20, UR6, UR10, UR20 ;  /* 0x0000000a061472a4 */ /* 0x000fe4000f8e0214 */
[----:B------:R-:W-:-:S12]  /*18b0*/  UIMAD UR16, UR4, UR12, UR16 ;  /* 0x0000000c041072a4 */ /* 0x000fd8000f8e0210 */
.L_x_20:
[----:B------:R-:W-:Y:S05]  /*18c0*/  BRA.U !UP6, `(.L_x_21) ;  /* 0x000000010e0c7547 */ /* 0x000fea000b800000 */
[----:B------:R-:W-:Y:S01]  /*18d0*/  UCGABAR_WAIT ;  /* 0x0000000000007dc7 */ /* 0x000fe20008000000 */
[----:B------:R-:W-:Y:S01]  /*18e0*/  CCTL.IVALL ;  /* 0x00000000ff00798f */ /* 0x000fe20002000000 */
[----:B------:R-:W-:Y:S05]  /*18f0*/  BRA `(.L_x_22) ;  /* 0x0000000000047947 */ /* 0x000fea0003800000 */
.L_x_21:
[----:B------:R-:W-:Y:S06]  /*1900*/  BAR.SYNC.DEFER_BLOCKING 0x0 ;  /* 0x0000000000007b1d */ /* 0x000fec0000010000 */
.L_x_22:
[----:B------:R-:W-:Y:S05]  /*1910*/  BRA.U UP0, `(.L_x_23) ;  /* 0x00000015006c7547 */ /* 0x000fea000b800000 */
[----:B------:R-:W2:Y:S01]  /*1920*/  LDCU UR7, c[0x0][0x38c] ;  /* 0x00007180ff0777ac */ /* 0x000ea20008000800 */
[----:B------:R-:W3:Y:S01]  /*1930*/  S2UR UR8, SR_CgaCtaId ;  /* 0x00000000000879c3 */ /* 0x000ee20000008800 */
[----:B------:R-:W-:Y:S01]  /*1940*/  PLOP3.LUT P1, PT, PT, PT, UP4, 0x80, 0x8 ;  /* 0x000000000008781c */ /* 0x000fe20003f2f048 */
[----:B------:R-:W-:Y:S01]  /*1950*/  IMAD.MOV.U32 R12, RZ, RZ, 0x1 ;  /* 0x00000001ff0c7424 */ /* 0x000fe200078e00ff */
[----:B------:R-:W-:Y:S01]  /*1960*/  UISETP.NE.AND UP0, UPT, UR17, URZ, UPT ;  /* 0x000000ff1100728c */ /* 0x000fe2000bf05270 */
[----:B------:R-:W-:Y:S01]  /*1970*/  ISETP.EQ.OR P2, PT, R0, RZ, P3 ;  /* 0x000000ff0000720c */ /* 0x000fe20001f42670 */
[----:B------:R-:W-:Y:S01]  /*1980*/  UMOV UR21, 0x400 ;  /* 0x0000040000157882 */ /* 0x000fe20000000000 */
[----:B------:R-:W-:Y:S01]  /*1990*/  USHF.L.U32 UR5, UR32, 0x5, URZ ;  /* 0x0000000520057899 */ /* 0x000fe200080006ff */
[----:B------:R-:W-:Y:S01]  /*19a0*/  PLOP3.LUT P1, PT, P1, PT, PT, 0x8, 0x80 ;  /* 0x000000000080781c */ /* 0x000fe20000f2e170 */
[----:B------:R-:W-:Y:S01]  /*19b0*/  USEL UR25, UR48, 0x2, UP0 ;  /* 0x0000000230197887 */ /* 0x000fe20008000000 */
[----:B------:R-:W-:Y:S01]  /*19c0*/  CS2R R10, SRZ ;  /* 0x00000000000a7805 */ /* 0x000fe2000001ff00 */
[----:B------:R-:W-:Y:S01]  /*19d0*/  IMAD.MOV.U32 R9, RZ, RZ, RZ ;  /* 0x000000ffff097224 */ /* 0x000fe200078e00ff */
[----:B------:R-:W4:Y:S01]  /*19e0*/  LDCU UR43, c[0x0][0x370] ;  /* 0x00006e00ff2b77ac */ /* 0x000f220008000800 */
[----:B------:R-:W-:Y:S01]  /*19f0*/  IMAD.MOV.U32 R8, RZ, RZ, 0x1 ;  /* 0x00000001ff087424 */ /* 0x000fe200078e00ff */
[----:B------:R-:W1:Y:S01]  /*1a00*/  LDCU.64 UR28, c[0x0][0x348] ;  /* 0x00006900ff1c77ac */ /* 0x000e620008000a00 */
[----:B--2---:R-:W-:-:S02]  /*1a10*/  UIADD3 UR6, UPT, UPT, UR7, 0x3f, URZ ;  /* 0x0000003f07067890 */ /* 0x004fc4000fffe0ff */
[----:B------:R-:W-:Y:S02]  /*1a20*/  UIADD3 UR49, UPT, UPT, UR7, 0x7e, URZ ;  /* 0x0000007e07317890 */ /* 0x000fe4000fffe0ff */
[----:B------:R-:W-:Y:S02]  /*1a30*/  USHF.R.S32.HI UR4, URZ, 0x1f, UR6 ;  /* 0x0000001fff047899 */ /* 0x000fe40008011406 */
[----:B---3--:R-:W-:Y:S02]  /*1a40*/  ULEA UR21, UR8, UR21, 0x18 ;  /* 0x0000001508157291 */ /* 0x008fe4000f8ec0ff */
[----:B------:R-:W-:Y:S02]  /*1a50*/  ULEA.HI UR4, UR4, UR6, URZ, 0x6 ;  /* 0x0000000604047291 */ /* 0x000fe4000f8f30ff */
[----:B------:R-:W-:Y:S02]  /*1a60*/  UIADD3 UR6, UPT, UPT, UR7, -0x1, URZ ;  /* 0xffffffff07067890 */ /* 0x000fe4000fffe0ff */
[----:B------:R-:W-:-:S02]  /*1a70*/  USHF.R.S32.HI UR45, URZ, 0x6, UR4 ;  /* 0x00000006ff2d7899 */ /* 0x000fc40008011404 */
[----:B------:R-:W-:Y:S02]  /*1a80*/  UISETP.GE.U32.AND UP1, UPT, UR6, -0x7f, UPT ;  /* 0xffffff810600788c */ /* 0x000fe4000bf26070 */
[----:B------:R-:W-:Y:S02]  /*1a90*/  UISETP.LT.U32.AND UP0, UPT, UR45, 0x8, UPT ;  /* 0x000000082d00788c */ /* 0x000fe4000bf01070 */
[----:B------:R-:W-:Y:S02]  /*1aa0*/  ULEA UR38, UR31, UR21, 0x1 ;  /* 0x000000151f267291 */ /* 0x000fe4000f8e08ff */
[----:B------:R-:W-:Y:S02]  /*1ab0*/  USEL UR44, UR45, 0x8, UP0 ;  /* 0x000000082d2c7887 */ /* 0x000fe40008000000 */
[----:B------:R-:W-:Y:S02]  /*1ac0*/  ULEA UR37, UR30, UR21, 0x1 ;  /* 0x000000151e257291 */ /* 0x000fe4000f8e08ff */
[----:B------:R-:W-:-:S02]  /*1ad0*/  UIADD3 UR24, UPT, UPT, UR44, -0x1, URZ ;  /* 0xffffffff2c187890 */ /* 0x000fc4000fffe0ff */
[----:B------:R-:W-:Y:S01]  /*1ae0*/  @UP1 UIADD3 UR24, UPT, UPT, UR44, URZ, URZ ;  /* 0x000000ff2c181290 */ /* 0x000fe2000fffe0ff */
[----:B------:R-:W2:Y:S01]  /*1af0*/  LDCU UR41, c[0x0][0x374] ;  /* 0x00006e80ff2977ac */ /* 0x000ea20008000800 */
[----:B------:R-:W-:Y:S02]  /*1b00*/  ULOP3.LUT UR47, UR5, 0x20, URZ, 0xe2, !UPT ;  /* 0x00000020052f7892 */ /* 0x000fe4000f8ee2ff */
[----:B------:R-:W-:Y:S02]  /*1b10*/  UIADD3 UR38, UPT, UPT, UR38, 0x4400, URZ ;  /* 0x0000440026267890 */ /* 0x000fe4000fffe0ff */
[----:B------:R-:W-:Y:S02]  /*1b20*/  UIADD3 UR37, UPT, UPT, UR37, 0x14400, URZ ;  /* 0x0001440025257890 */ /* 0x000fe4000fffe0ff */
[----:B------:R-:W-:Y:S02]  /*1b30*/  UIADD3 UR46, UPT, UPT, UR45, -UR44, URZ ;  /* 0x8000002c2d2e7290 */ /* 0x000fe4000fffe0ff */
[----:B------:R-:W-:Y:S01]  /*1b40*/  UIADD3 UR24, UPT, UPT, UR24, 0x1, URZ ;  /* 0x0000000118187890 */ /* 0x000fe2000fffe0ff */
[----:B-1--4-:R-:W-:-:S11]  /*1b50*/  UMOV UR7, URZ ;  /* 0x000000ff00077c82 */ /* 0x012fd60008000000 */
.L_x_43:
[----:B------:R-:W1:Y:S02]  /*1b60*/  S2UR UR4, SR_CgaCtaId ;  /* 0x00000000000479c3 */ /* 0x000e640000008800 */
[----:B-1----:R-:W-:-:S09]  /*1b70*/  UISETP.NE.AND UP0, UPT, UR4, URZ, UPT ;  /* 0x000000ff0400728c */ /* 0x002fd2000bf05270 */
[----:B------:R-:W-:Y:S05]  /*1b80*/  BRA.U UP0, `(.L_x_24) ;  /* 0x0000000100287547 */ /* 0x000fea000b800000 */
[----:B------:R-:W-:Y:S02]  /*1b90*/  LEA R0, R9, UR21, 0x3 ;  /* 0x0000001509007c11 */ /* 0x000fe4000f8e18ff */
[----:B------:R-:W-:-:S04]  /*1ba0*/  SHF.L.U32 R2, R8, 0x1f, RZ ;  /* 0x0000001f08027819 */ /* 0x000fc800000006ff */
[----:B------:R-:W1:Y:S02]  /*1bb0*/  SYNCS.PHASECHK.TRANS64.TRYWAIT P0, [R0+URZ+0x140], R2 ;  /* 0x00014002000075a7 */ /* 0x000e6400080011ff */
[----:B-1----:R-:W-:Y:S05]  /*1bc0*/  @!P0 BRA `(.L_x_25) ;  /* 0x0000006c00cc8947 */ /* 0x002fea0003800000 */
.L_x_143:
[----:B------:R-:W-:Y:S01]  /*1bd0*/  VIADD R9, R9, 0x1 ;  /* 0x0000000109097836 */ /* 0x000fe20000000000 */
[----:B------:R1:W-:Y:S04]  /*1be0*/  SYNCS.ARRIVE.TRANS64.A1T0 RZ, [R0+URZ+0x130], RZ ;  /* 0x000130ff00ff79a7 */ /* 0x0003e800081000ff */
[----:B------:R-:W-:-:S04]  /*1bf0*/  ISETP.NE.AND P0, PT, R9, 0x2, PT ;  /* 0x000000020900780c */ /* 0x000fc80003f05270 */
[----:B------:R-:W-:Y:S02]  /*1c00*/  SEL R9, R9, RZ, P0 ;  /* 0x000000ff09097207 */ /* 0x000fe40000000000 */
[----:B-1----:R-:W-:-:S04]  /*1c10*/  SEL R0, RZ, 0x1, P0 ;  /* 0x00000001ff007807 */ /* 0x002fc80000000000 */
[----:B------:R-:W-:-:S07]  /*1c20*/  LOP3.LUT R8, R8, R0, RZ, 0x3c, !PT ;  /* 0x0000000008087212 */ /* 0x000fce00078e3cff */
.L_x_24:
[----:B------:R-:W-:Y:S01]  /*1c30*/  ULEA UR4, UR7, UR21, 0x3 ;  /* 0x0000001507047291 */ /* 0x000fe2000f8e18ff */
[----:B------:R-:W-:Y:S01]  /*1c40*/  SHF.L.U32 R0, R12, 0x1f, RZ ;  /* 0x0000001f0c007819 */ /* 0x000fe200000006ff */
[----:B------:R-:W-:Y:S02]  /*1c50*/  UISETP.GE.U32.AND UP0, UPT, UR49, 0x7f, UPT ;  /* 0x0000007f3100788c */ /* 0x000fe4000bf06070 */
[----:B------:R-:W-:Y:S02]  /*1c60*/  ULEA UR11, UR20, UR50, 0x2 ;  /* 0x00000032140b7291 */ /* 0x000fe4000f8e10ff */
[----:B------:R-:W-:Y:S02]  /*1c70*/  ULEA UR35, UR16, UR47, 0x6 ;  /* 0x0000002f10237291 */ /* 0x000fe4000f8e30ff */
[----:B------:R-:W-:Y:S01]  /*1c80*/  USHF.L.U32 UR11, UR11, 0x5, URZ ;  /* 0x000000050b0b7899 */ /* 0x000fe200080006ff */
[----:B------:R1:W3:Y:S01]  /*1c90*/  SYNCS.PHASECHK.TRANS64.TRYWAIT P0, [UR4+0x40], R0 ;  /* 0x00004000ff0075a7 */ /* 0x0002e20008001104 */
[----:B------:R-:W-:Y:S01]  /*1ca0*/  UMOV UR6, URZ ;  /* 0x000000ff00067c82 */ /* 0x000fe20008000000 */
[----:B------:R-:W-:Y:S09]  /*1cb0*/  BRA.U !UP0, `(.L_x_26) ;  /* 0x0000000108c87547 */ /* 0x000ff2000b800000 */
[----:B------:R-:W-:Y:S01]  /*1cc0*/  UMOV UR13, URZ ;  /* 0x000000ff000d7c82 */ /* 0x000fe20008000000 */
[----:B------:R-:W-:-:S05]  /*1cd0*/  UMOV UR4, UR7 ;  /* 0x0000000700047c82 */ /* 0x000fca0008000000 */
.L_x_32:
[----:B------:R-:W-:Y:S01]  /*1ce0*/  ULEA UR33, UR4, UR21, 0x3 ;  /* 0x0000001504217291 */ /* 0x000fe2000f8e18ff */
[----:B---3--:R-:W-:Y:S01]  /*1cf0*/  @!P3 MOV R2, 0x6000 ;  /* 0x000060000002b802 */ /* 0x008fe20000000f00 */
[----:B-1-3--:R-:W-:Y:S10]  /*1d00*/  @P0 BRA `(.L_x_27) ;  /* 0x00000000000c0947 */ /* 0x00aff40003800000 */
[----:B------:R-:W-:-:S04]  /*1d10*/  SHF.L.U32 R3, R12, 0x1f, RZ ;  /* 0x0000001f0c037819 */ /* 0x000fc800000006ff */
[----:B------:R-:W3:Y:S02]  /*1d20*/  SYNCS.PHASECHK.TRANS64.TRYWAIT P0, [UR33+0x40], R3 ;  /* 0x00004003ff0075a7 */ /* 0x000ee40008001121 */
[----:B---3--:R-:W-:Y:S05]  /*1d30*/  @!P0 BRA `(.L_x_28) ;  /* 0x0000006c00848947 */ /* 0x008fea0003800000 */
.L_x_27:
[----:B------:R3:W-:Y:S01]  /*1d40*/  @!P3 SYNCS.ARRIVE.TRANS64 RZ, [UR33], R2 ;  /* 0x00000002ffffb9a7 */ /* 0x0007e20008000021 */
[----:B------:R-:W-:-:S04]  /*1d50*/  ULOP3.LUT UR5, UR25, 0x2, URZ, 0xfc, !UPT ;  /* 0x0000000219057892 */ /* 0x000fc8000f8efcff */
[----:B------:R-:W-:-:S09]  /*1d60*/  UISETP.NE.AND UP0, UPT, UR5, 0x2, UPT ;  /* 0x000000020500788c */ /* 0x000fd2000bf05270 */
[----:B------:R-:W-:Y:S05]  /*1d70*/  BRA.U UP0, `(.L_x_29) ;  /* 0x0000000100047547 */ /* 0x000fea000b800000 */
[----:B--2---:R-:W-:Y:S05]  /*1d80*/  BPT.TRAP 0x1 ;  /* 0x000000040000795c */ /* 0x004fea0000300000 */
.L_x_29:
[----:B------:R-:W-:Y:S04]  /*1d90*/  BSSY.RECONVERGENT B0, `(.L_x_30) ;  /* 0x0000003000007945 */ /* 0x000fe80003800200 */
[----:B------:R-:W-:Y:S05]  /*1da0*/  @P2 BRA `(.L_x_31) ;  /* 0x0000000000042947 */ /* 0x000fea0003800000 */
[----:B--2---:R-:W-:Y:S05]  /*1db0*/  BPT.TRAP 0x1 ;  /* 0x000000040000795c */ /* 0x004fea0000300000 */
.L_x_31:
[----:B--2---:R-:W-:Y:S05]  /*1dc0*/  BSYNC.RECONVERGENT B0 ;  /* 0x0000000000007941 */ /* 0x004fea0003800200 */
.L_x_30:
[----:B------:R-:W-:Y:S02]  /*1dd0*/  UIADD3 UR5, UPT, UPT, UR4, 0x1, URZ ;  /* 0x0000000104057890 */ /* 0x000fe4000fffe0ff */
[----:B------:R-:W-:Y:S02]  /*1de0*/  USHF.L.U32 UR34, UR13, 0x6, URZ ;  /* 0x000000060d227899 */ /* 0x000fe400080006ff */
[----:B------:R-:W-:Y:S02]  /*1df0*/  UISETP.NE.AND UP0, UPT, UR5, 0x8, UPT ;  /* 0x000000080500788c */ /* 0x000fe4000bf05270 */
[----:B------:R-:W-:Y:S02]  /*1e00*/  UIADD3 UR13, UPT, UPT, UR13, 0x1, URZ ;  /* 0x000000010d0d7890 */ /* 0x000fe4000fffe0ff */
[----:B------:R-:W-:Y:S02]  /*1e10*/  USEL UR6, URZ, 0x1, UP0 ;  /* 0x00000001ff067887 */ /* 0x000fe40008000000 */
[----:B------:R-:W-:-:S02]  /*1e20*/  USEL UR7, UR5, URZ, UP0 ;  /* 0x000000ff05077287 */ /* 0x000fc40008000000 */
[----:B------:R-:W-:Y:S02]  /*1e30*/  UIADD3 UR14, UP1, UPT, UR28, 0x80, URZ ;  /* 0x000000801c0e7890 */ /* 0x000fe4000ff3e0ff */
[----:B------:R-:W-:Y:S01]  /*1e40*/  ULEA UR5, UR7, UR21, 0x3 ;  /* 0x0000001507057291 */ /* 0x000fe2000f8e18ff */
[----:B------:R-:W-:Y:S01]  /*1e50*/  LOP3.LUT R12, R12, UR6, RZ, 0x3c, !PT ;  /* 0x000000060c0c7c12 */ /* 0x000fe2000f8e3cff */
[----:B------:R-:W-:Y:S02]  /*1e60*/  ULEA UR6, UR4, UR31, 0xc ;  /* 0x0000001f04067291 */ /* 0x000fe4000f8e60ff */
[----:B------:R-:W-:Y:S01]  /*1e70*/  UIADD3.X UR15, UPT, UPT, URZ, UR29, URZ, UP1, !UPT ;  /* 0x0000001dff0f7290 */ /* 0x000fe20008ffe4ff */
[----:B-1----:R-:W-:Y:S01]  /*1e80*/  SHF.L.U32 R0, R12, 0x1f, RZ ;  /* 0x0000001f0c007819 */ /* 0x002fe200000006ff */
[----:B------:R-:W-:Y:S02]  /*1e90*/  ULEA UR6, UR6, UR21, 0x1 ;  /* 0x0000001506067291 */ /* 0x000fe4000f8e08ff */
[----:B------:R-:W-:Y:S01]  /*1ea0*/  UPRMT UR16, URZ, 0x5410, UR27 ;  /* 0x00005410ff107896 */ /* 0x000fe2000800001b */
[----:B------:R4:W1:Y:S01]  /*1eb0*/  SYNCS.PHASECHK.TRANS64.TRYWAIT P0, [UR5+0x40], R0 ;  /* 0x00004000ff0075a7 */ /* 0x0008620008001105 */
[----:B------:R-:W-:-:S02]  /*1ec0*/  ULEA UR5, UR4, UR30, 0xd ;  /* 0x0000001e04057291 */ /* 0x000fc4000f8e68ff */
[----:B------:R-:W-:Y:S02]  /*1ed0*/  UIADD3 UR4, UP0, UPT, UR28, 0x180, URZ ;  /* 0x000001801c047890 */ /* 0x000fe4000ff1e0ff */
[----:B------:R-:W-:Y:S02]  /*1ee0*/  ULEA UR5, UR5, UR21, 0x1 ;  /* 0x0000001505057291 */ /* 0x000fe4000f8e08ff */
[----:B------:R-:W-:Y:S02]  /*1ef0*/  UIADD3 UR32, UPT, UPT, UR6, 0x4400, URZ ;  /* 0x0000440006207890 */ /* 0x000fe4000fffe0ff */
[----:B------:R-:W-:Y:S02]  /*1f00*/  UIADD3 UR8, UPT, UPT, UR5, 0x14400, URZ ;  /* 0x0001440005087890 */ /* 0x000fe4000fffe0ff */
[----:B------:R-:W-:Y:S02]  /*1f10*/  UIADD3.X UR5, UPT, UPT, URZ, UR29, URZ, UP0, !UPT ;  /* 0x0000001dff057290 */ /* 0x000fe400087fe4ff */
[----:B------:R-:W-:-:S02]  /*1f20*/  UISETP.NE.AND UP0, UPT, UR13, UR24, UPT ;  /* 0x000000180d00728c */ /* 0x000fc4000bf05270 */
[----:B------:R-:W-:Y:S01]  /*1f30*/  UPRMT UR6, URZ, 0x5410, UR26 ;  /* 0x00005410ff067896 */ /* 0x000fe2000800001a */
[----:B------:R-:W-:Y:S01]  /*1f40*/  UMOV UR18, 0x0 ;  /* 0x0000000000127882 */ /* 0x000fe20000000000 */
[----:B------:R-:W-:Y:S01]  /*1f50*/  UMOV UR19, 0x10000000 ;  /* 0x1000000000137882 */ /* 0x000fe20000000000 */
[----:B------:R-:W-:Y:S01]  /*1f60*/  UMOV UR12, UR36 ;  /* 0x00000024000c7c82 */ /* 0x000fe20008000000 */
[----:B------:R-:W-:Y:S01]  /*1f70*/  UMOV UR9, UR33 ;  /* 0x0000002100097c82 */ /* 0x000fe20008000000 */
[----:B------:R-:W-:Y:S01]  /*1f80*/  UMOV UR10, UR34 ;  /* 0x00000022000a7c82 */ /* 0x000fe20008000000 */
[----:B------:R-:W-:Y:S03]  /*1f90*/  UTMALDG.3D.MULTICAST [UR32], [UR14], UR16, desc[UR18] ;  /* 0x000012200e0073b4 */ /* 0x000fe60008011810 */
[----:B------:R2:W-:Y:S02]  /*1fa0*/  UTMALDG.3D.MULTICAST [UR8], [UR4], UR6, desc[UR18] ;  /* 0x00001208040073b4 */ /* 0x0005e40008011806 */
[----:B--2---:R-:W-:Y:S01]  /*1fb0*/  UMOV UR6, UR24 ;  /* 0x0000001800067c82 */ /* 0x004fe20008000000 */
[----:B------:R-:W-:Y:S01]  /*1fc0*/  UMOV UR4, UR7 ;  /* 0x0000000700047c82 */ /* 0x000fe20008000000 */
[----:B----4-:R-:W-:Y:S05]  /*1fd0*/  BRA.U UP0, `(.L_x_32) ;  /* 0xfffffffd00407547 */ /* 0x010fea000b83ffff */
.L_x_26:
[----:B------:R-:W-:Y:S01]  /*1fe0*/  ULEA UR4, UR7, UR21, 0x3 ;  /* 0x0000001507047291 */ /* 0x000fe2000f8e18ff */
[----:B-1----:R-:W-:Y:S01]  /*1ff0*/  SHF.L.U32 R0, R12, 0x1f, RZ ;  /* 0x0000001f0c007819 */ /* 0x002fe200000006ff */
[----:B------:R-:W-:Y:S01]  /*2000*/  @!P1 SYNCS.ARRIVE.TRANS64.A1T0 RZ, [UR21+0xc8], RZ ;  /* 0x0000c8ffffff99a7 */ /* 0x000fe20008100015 */
[----:B------:R-:W-:-:S06]  /*2010*/  UISETP.GT.AND UP0, UPT, UR45, UR44, UPT ;  /* 0x0000002c2d00728c */ /* 0x000fcc000bf04270 */
[----:B---3--:R1:W3:Y:S03]  /*2020*/  SYNCS.PHASECHK.TRANS64.TRYWAIT P0, [UR4+0x40], R0 ;  /* 0x00004000ff0075a7 */ /* 0x0082e60008001104 */
[----:B------:R-:W-:Y:S05]  /*2030*/  BRA.U !UP0, `(.L_x_33) ;  /* 0x0000000108bc7547 */ /* 0x000fea000b800000 */
[----:B------:R-:W-:Y:S01]  /*2040*/  UIADD3 UR13, UPT, UPT, UR46, UR6, URZ ;  /* 0x000000062e0d7290 */ /* 0x000fe2000fffe0ff */
[----:B------:R-:W-:-:S11]  /*2050*/  UMOV UR4, UR7 ;  /* 0x0000000700047c82 */ /* 0x000fd60008000000 */
.L_x_39:
[----:B------:R-:W-:Y:S01]  /*2060*/  ULEA UR17, UR4, UR21, 0x3 ;  /* 0x0000001504117291 */ /* 0x000fe2000f8e18ff */
[----:B---3--:R-:W-:Y:S01]  /*2070*/  @!P3 MOV R2, 0x6000 ;  /* 0x000060000002b802 */ /* 0x008fe20000000f00 */
[----:B-1-3--:R-:W-:Y:S10]  /*2080*/  @P0 BRA `(.L_x_34) ;  /* 0x00000000000c0947 */ /* 0x00aff40003800000 */
[----:B------:R-:W-:-:S04]  /*2090*/  SHF.L.U32 R3, R12, 0x1f, RZ ;  /* 0x0000001f0c037819 */ /* 0x000fc800000006ff */
[----:B------:R-:W3:Y:S02]  /*20a0*/  SYNCS.PHASECHK.TRANS64.TRYWAIT P0, [UR17+0x40], R3 ;  /* 0x00004003ff0075a7 */ /* 0x000ee40008001111 */
[----:B---3--:R-:W-:Y:S05]  /*20b0*/  @!P0 BRA `(.L_x_35) ;  /* 0x0000006800bc8947 */ /* 0x008fea0003800000 */
.L_x_34:
[----:B------:R3:W-:Y:S01]  /*20c0*/  @!P3 SYNCS.ARRIVE.TRANS64 RZ, [UR17], R2 ;  /* 0x00000002ffffb9a7 */ /* 0x0007e20008000011 */
[----:B------:R-:W-:-:S04]  /*20d0*/  ULOP3.LUT UR5, UR25, 0x2, URZ, 0xfc, !UPT ;  /* 0x0000000219057892 */ /* 0x000fc8000f8efcff */
[----:B------:R-:W-:-:S09]  /*20e0*/  UISETP.NE.AND UP0, UPT, UR5, 0x2, UPT ;  /* 0x000000020500788c */ /* 0x000fd2000bf05270 */
[----:B------:R-:W-:Y:S05]  /*20f0*/  BRA.U UP0, `(.L_x_36) ;  /* 0x0000000100047547 */ /* 0x000fea000b800000 */
[----:B--2---:R-:W-:Y:S05]  /*2100*/  BPT.TRAP 0x1 ;  /* 0x000000040000795c */ /* 0x004fea0000300000 */
.L_x_36:
[----:B------:R-:W-:Y:S04]  /*2110*/  BSSY.RECONVERGENT B0, `(.L_x_37) ;  /* 0x0000003000007945 */ /* 0x000fe80003800200 */
[----:B------:R-:W-:Y:S05]  /*2120*/  @P2 BRA `(.L_x_38) ;  /* 0x0000000000042947 */ /* 0x000fea0003800000 */
[----:B--2---:R-:W-:Y:S05]  /*2130*/  BPT.TRAP 0x1 ;  /* 0x000000040000795c */ /* 0x004fea0000300000 */
.L_x_38:
[----:B--2---:R-:W-:Y:S05]  /*2140*/  BSYNC.RECONVERGENT B0 ;  /* 0x0000000000007941 */ /* 0x004fea0003800200 */
.L_x_37:
[----:B------:R-:W-:Y:S02]  /*2150*/  UIADD3 UR5, UPT, UPT, UR4, 0x1, URZ ;  /* 0x0000000104057890 */ /* 0x000fe4000fffe0ff */
[----:B------:R-:W-:Y:S02]  /*2160*/  UIADD3 UR14, UP1, UPT, UR28, 0x80, URZ ;  /* 0x000000801c0e7890 */ /* 0x000fe4000ff3e0ff */
[----:B------:R-:W-:Y:S02]  /*2170*/  UISETP.NE.AND UP0, UPT, UR5, 0x8, UPT ;  /* 0x000000080500788c */ /* 0x000fe4000bf05270 */
[----:B------:R-:W-:Y:S02]  /*2180*/  ULEA UR16, UR4, UR38, 0xd ;  /* 0x0000002604107291 */ /* 0x000fe4000f8e68ff */
[----:B------:R-:W-:Y:S02]  /*2190*/  USEL UR8, URZ, 0x1, UP0 ;  /* 0x00000001ff087887 */ /* 0x000fe40008000000 */
[----:B------:R-:W-:-:S02]  /*21a0*/  USEL UR7, UR5, URZ, UP0 ;  /* 0x000000ff05077287 */ /* 0x000fc40008000000 */
[----:B------:R-:W-:Y:S02]  /*21b0*/  UIADD3 UR22, UP0, UPT, UR28, 0x180, URZ ;  /* 0x000001801c167890 */ /* 0x000fe4000ff1e0ff */
[----:B------:R-:W-:Y:S01]  /*21c0*/  ULEA UR5, UR7, UR21, 0x3 ;  /* 0x0000001507057291 */ /* 0x000fe2000f8e18ff */
[----:B------:R-:W-:Y:S01]  /*21d0*/  LOP3.LUT R12, R12, UR8, RZ, 0x3c, !PT ;  /* 0x000000080c0c7c12 */ /* 0x000fe2000f8e3cff */
[----:B------:R-:W-:Y:S02]  /*21e0*/  ULEA UR8, UR4, UR37, 0xe ;  /* 0x0000002504087291 */ /* 0x000fe4000f8e70ff */
[----:B------:R-:W-:Y:S01]  /*21f0*/  USHF.L.U32 UR18, UR6, 0x6, URZ ;  /* 0x0000000606127899 */ /* 0x000fe200080006ff */
[----:B-1----:R-:W-:Y:S01]  /*2200*/  SHF.L.U32 R0, R12, 0x1f, RZ ;  /* 0x0000001f0c007819 */ /* 0x002fe200000006ff */
[----:B------:R-:W-:Y:S02]  /*2210*/  UPRMT UR4, URZ, 0x5410, UR27 ;  /* 0x00005410ff047896 */ /* 0x000fe4000800001b */
[----:B------:R-:W-:Y:S01]  /*2220*/  UIADD3.X UR15, UPT, UPT, URZ, UR29, URZ, UP1, !UPT ;  /* 0x0000001dff0f7290 */ /* 0x000fe20008ffe4ff */
[----:B------:R4:W1:Y:S01]  /*2230*/  SYNCS.PHASECHK.TRANS64.TRYWAIT P0, [UR5+0x40], R0 ;  /* 0x00004000ff0075a7 */ /* 0x0008620008001105 */
[----:B------:R-:W-:-:S02]  /*2240*/  UPRMT UR5, URZ, 0x5410, UR26 ;  /* 0x00005410ff057896 */ /* 0x000fc4000800001a */
[----:B------:R-:W-:Y:S01]  /*2250*/  UIADD3.X UR23, UPT, UPT, URZ, UR29, URZ, UP0, !UPT ;  /* 0x0000001dff177290 */ /* 0x000fe200087fe4ff */
[----:B------:R-:W-:Y:S01]  /*2260*/  UMOV UR32, 0x0 ;  /* 0x0000000000207882 */ /* 0x000fe20000000000 */
[----:B------:R-:W-:Y:S01]  /*2270*/  UMOV UR33, 0x10000000 ;  /* 0x1000000000217882 */ /* 0x000fe20000000000 */
[----:B------:R-:W-:Y:S01]  /*2280*/  UMOV UR19, UR35 ;  /* 0x0000002300137c82 */ /* 0x000fe20008000000 */
[----:B------:R-:W-:Y:S01]  /*2290*/  UMOV UR20, UR36 ;  /* 0x0000002400147c82 */ /* 0x000fe20008000000 */
[----:B------:R-:W-:Y:S01]  /*22a0*/  UMOV UR12, UR36 ;  /* 0x00000024000c7c82 */ /* 0x000fe20008000000 */
[----:B------:R-:W-:Y:S01]  /*22b0*/  UMOV UR9, UR17 ;  /* 0x0000001100097c82 */ /* 0x000fe20008000000 */
[----:B------:R-:W-:Y:S01]  /*22c0*/  UMOV UR10, UR18 ;  /* 0x00000012000a7c82 */ /* 0x000fe20008000000 */
[----:B------:R2:W-:Y:S01]  /*22d0*/  UTMALDG.3D.MULTICAST [UR16], [UR14], UR4, desc[UR32] ;  /* 0x000020100e0073b4 */ /* 0x0005e20008011804 */
[----:B------:R-:W-:-:S04]  /*22e0*/  UIADD3 UR6, UPT, UPT, UR6, 0x1, URZ ;  /* 0x0000000106067890 */ /* 0x000fc8000fffe0ff */
[----:B------:R-:W-:Y:S01]  /*22f0*/  UISETP.NE.AND UP0, UPT, UR6, UR13, UPT ;  /* 0x0000000d0600728c */ /* 0x000fe2000bf05270 */
[----:B------:R4:W-:Y:S01]  /*2300*/  UTMALDG.3D.MULTICAST [UR8], [UR22], UR5, desc[UR32] ;  /* 0x00002008160073b4 */ /* 0x0009e20008011805 */
[----:B--2---:R-:W-:-:S07]  /*2310*/  UMOV UR4, UR7 ;  /* 0x0000000700047c82 */ /* 0x004fce0008000000 */
[----:B----4-:R-:W-:Y:S05]  /*2320*/  BRA.U UP0, `(.L_x_39) ;  /* 0xfffffffd004c7547 */ /* 0x010fea000b83ffff */
.L_x_33:
[C---:B------:R-:W-:Y:S01]  /*2330*/  LEA R3, R11.reuse, UR21, 0x3 ;  /* 0x000000150b037c11 */ /* 0x040fe2000f8e18ff */
[----:B------:R-:W-:Y:S01]  /*2340*/  NOP ;  /* 0x0000000000007918 */ /* 0x000fe20000000000 */
[----:B-1----:R-:W-:Y:S02]  /*2350*/  SHF.L.U32 R0, R10, 0x1f, RZ ;  /* 0x0000001f0a007819 */ /* 0x002fe400000006ff */
[----:B------:R-:W-:Y:S02]  /*2360*/  LEA R4, R11, UR21, 0x4 ;  /* 0x000000150b047c11 */ /* 0x000fe4000f8e20ff */
[----:B---3--:R-:W1:Y:S02]  /*2370*/  SYNCS.PHASECHK.TRANS64.TRYWAIT P0, [R3+URZ+0xd0], R0 ;  /* 0x0000d000030075a7 */ /* 0x008e6400080011ff */
[----:B-1----:R-:W-:Y:S05]  /*2380*/  @!P0 BRA `(.L_x_40) ;  /* 0x0000006800208947 */ /* 0x002fea0003800000 */
.L_x_146:
[----:B------:R-:W3:Y:S01]  /*2390*/  LDS.128 R4, [R4+0x160] ;  /* 0x0001600004047984 */ /* 0x000ee20000000c00 */
[----:B------:R-:W-:Y:S01]  /*23a0*/  UISETP.GE.AND UP0, UPT, UR42, 0x1, UPT ;  /* 0x000000012a00788c */ /* 0x000fe2000bf06270 */
[----:B------:R-:W-:Y:S01]  /*23b0*/  @!PT LDS RZ, [RZ] ;  /* 0x00000000fffff984 */ /* 0x000fe20000000800 */
[----:B------:R-:W-:Y:S01]  /*23c0*/  @!PT LDS RZ, [RZ] ;  /* 0x00000000fffff984 */ /* 0x000fe20000000800 */
[----:B------:R-:W-:Y:S01]  /*23d0*/  @!PT LDS RZ, [RZ] ;  /* 0x00000000fffff984 */ /* 0x000fe20000000800 */
[----:B------:R-:W-:Y:S01]  /*23e0*/  @!PT LDS RZ, [RZ] ;  /* 0x00000000fffff984 */ /* 0x000fe20000000800 */
[----:B------:R4:W-:Y:S06]  /*23f0*/  MEMBAR.ALL.CTA ;  /* 0x0000000000007992 */ /* 0x0009ec0000008000 */
[----:B----4-:R-:W4:Y:S01]  /*2400*/  FENCE.VIEW.ASYNC.S ;  /* 0x00000000000073c6 */ /* 0x010f220000000000 */
[----:B---3--:R-:W-:-:S13]  /*2410*/  LOP3.LUT P0, RZ, R6, 0x1, RZ, 0xc0, !PT ;  /* 0x0000000106ff7812 */ /* 0x008fda000780c0ff */
[----:B----4-:R-:W-:Y:S01]  /*2420*/  VOTEU.ANY UP1, P0 ;  /* 0x0000000000ff7886 */ /* 0x010fe20000020100 */
[----:B------:R-:W-:-:S13]  /*2430*/  PLOP3.LUT P0, PT, PT, PT, UP1, 0x80, 0x8 ;  /* 0x000000000008781c */ /* 0x000fda0003f0f018 */
[----:B-1----:R-:W-:Y:S02]  /*2440*/  @P0 LOP3.LUT R0, R5, 0xffff, RZ, 0xc0, !PT ;  /* 0x0000ffff05000812 */ /* 0x002fe400078ec0ff */
[----:B------:R-:W-:Y:S02]  /*2450*/  @P0 MOV R2, R4 ;  /* 0x0000000400020202 */ /* 0x000fe40000000f00 */
[----:B------:R-:W-:Y:S01]  /*2460*/  @P0 R2UR UR5, R0 ;  /* 0x00000000000502ca */ /* 0x000fe200000e0000 */
[----:B------:R-:W-:Y:S01]  /*2470*/  VIADD R0, R3, 0xe0 ;  /* 0x000000e003007836 */ /* 0x000fe20000000000 */
[----:B------:R-:W-:Y:S02]  /*2480*/  @P0 SHF.R.U32.HI R4, RZ, 0x10, R5 ;  /* 0x00000010ff040819 */ /* 0x000fe40000011605 */
[----:B------:R-:W-:Y:S02]  /*2490*/  @P0 R2UR UR6, R2 ;  /* 0x00000000020602ca */ /* 0x000fe400000e0000 */
[----:B------:R-:W-:-:S02]  /*24a0*/  PRMT R0, RZ, 0x654, R0 ;  /* 0x00000654ff007816 */ /* 0x000fc40000000000 */
[----:B------:R-:W-:Y:S02]  /*24b0*/  @P0 R2UR UR4, R4 ;  /* 0x00000000040402ca */ /* 0x000fe400000e0000 */
[----:B------:R1:W-:Y:S03]  /*24c0*/  SYNCS.ARRIVE.TRANS64.RED.A1T0 RZ, [R0+URZ], RZ ;  /* 0x000000ff00ff79a7 */ /* 0x0003e600081004ff */
[----:B------:R-:W-:-:S04]  /*24d0*/  @UP1 UMOV UR39, UR5 ;  /* 0x0000000500271c82 */ /* 0x000fc80008000000 */
[----:B------:R-:W-:-:S04]  /*24e0*/  @UP1 UMOV UR40, UR6 ;  /* 0x0000000600281c82 */ /* 0x000fc80008000000 */
[----:B------:R-:W-:Y:S01]  /*24f0*/  @UP1 UMOV UR36, UR4 ;  /* 0x0000000400241c82 */ /* 0x000fe20008000000 */
[----:B------:R-:W-:Y:S05]  /*2500*/  BRA.U !UP0, `(.L_x_41) ;  /* 0x0000000108d47547 */ /* 0x000fea000b800000 */
[----:B------:R-:W2:Y:S01]  /*2510*/  LDCU.128 UR12, c[0x0][0xb10] ;  /* 0x00016200ff0c77ac */ /* 0x000ea20008000c00 */
[----:B------:R-:W3:Y:S01]  /*2520*/  LDCU UR22, c[0x0][0xb20] ;  /* 0x00016400ff1677ac */ /* 0x000ee20008000800 */
[----:B------:R-:W4:Y:S01]  /*2530*/  LDCU UR20, c[0x0][0xb0c] ;  /* 0x00016180ff1477ac */ /* 0x000f220008000800 */
[----:B------:R-:W1:Y:S01]  /*2540*/  LDCU.64 UR8, c[0x0][0xb28] ;  /* 0x00016500ff0877ac */ /* 0x000e620008000a00 */
[----:B------:R-:W-:Y:S02]  /*2550*/  UISETP.NE.AND UP3, UPT, UR42, 0x1, UPT ;  /* 0x000000012a00788c */ /* 0x000fe4000bf65270 */
[----:B--2---:R-:W-:Y:S02]  /*2560*/  UIMAD.WIDE.U32 UR10, UR41, UR15, URZ ;  /* 0x0000000f290a72a5 */ /* 0x004fe4000f8e00ff */
[----:B------:R-:W-:Y:S02]  /*2570*/  UIMAD.WIDE.U32 UR4, UR43, UR12, URZ ;  /* 0x0000000c2b0472a5 */ /* 0x000fe4000f8e00ff */
[----:B------:R-:W-:-:S02]  /*2580*/  UISETP.NE.AND UP0, UPT, UR14, 0x1, UPT ;  /* 0x000000010e00788c */ /* 0x000fc4000bf05270 */
[----:B------:R-:W-:Y:S01]  /*2590*/  UIMAD.WIDE.U32 UR18, UR39, UR15, URZ ;  /* 0x0000000f271272a5 */ /* 0x000fe2000f8e00ff */
[----:B------:R-:W-:Y:S02]  /*25a0*/  UMOV UR10, UR11 ;  /* 0x0000000b000a7c82 */ /* 0x000fe40008000000 */
[----:B------:R-:W-:Y:S01]  /*25b0*/  UMOV UR4, UR5 ;  /* 0x0000000500047c82 */ /* 0x000fe20008000000 */
[----:B---3--:R-:W-:Y:S02]  /*25c0*/  USHF.R.U32.HI UR10, URZ, UR22, UR10 ;  /* 0x00000016ff0a7299 */ /* 0x008fe4000801160a */
[----:B----4-:R-:W-:Y:S02]  /*25d0*/  UISETP.NE.AND UP2, UPT, UR20, 0x1, UPT ;  /* 0x000000011400788c */ /* 0x010fe4000bf45270 */
[----:B------:R-:W-:Y:S02]  /*25e0*/  USHF.R.U32.HI UR4, URZ, UR13, UR4 ;  /* 0x0000000dff047299 */ /* 0x000fe40008011604 */
[----:B------:R-:W-:-:S02]  /*25f0*/  USEL UR5, UR41, UR10, !UP0 ;  /* 0x0000000a29057287 */ /* 0x000fc4000c000000 */
[----:B------:R-:W-:Y:S02]  /*2600*/  USEL UR6, UR43, UR4, !UP2 ;  /* 0x000000042b067287 */ /* 0x000fe4000d000000 */
[----:B-1----:R-:W-:Y:S01]  /*2610*/  UIMAD.WIDE.U32 UR10, UR5, UR8, URZ ;  /* 0x00000008050a72a5 */ /* 0x002fe2000f8e00ff */
[----:B------:R-:W-:Y:S01]  /*2620*/  UMOV UR4, UR19 ;  /* 0x0000001300047c82 */ /* 0x000fe20008000000 */
[----:B------:R-:W-:Y:S02]  /*2630*/  UIMAD.WIDE.U32 UR16, UR40, UR12, URZ ;  /* 0x0000000c281072a5 */ /* 0x000fe4000f8e00ff */
[----:B------:R-:W-:-:S03]  /*2640*/  UIMAD.WIDE.U32 UR18, UR6, UR8, URZ ;  /* 0x00000008061272a5 */ /* 0x000fc6000f8e00ff */
[----:B------:R-:W-:Y:S01]  /*2650*/  UMOV UR10, UR11 ;  /* 0x0000000b000a7c82 */ /* 0x000fe20008000000 */
[----:B------:R-:W-:Y:S02]  /*2660*/  USHF.R.U32.HI UR4, URZ, UR22, UR4 ;  /* 0x00000016ff047299 */ /* 0x000fe40008011604 */
[----:B------:R-:W-:Y:S01]  /*2670*/  @UP3 USHF.R.U32.HI UR5, URZ, UR9, UR10 ;  /* 0x00000009ff053299 */ /* 0x000fe2000801160a */
[----:B------:R-:W-:Y:S01]  /*2680*/  UMOV UR16, UR17 ;  /* 0x0000001100107c82 */ /* 0x000fe20008000000 */
[----:B------:R-:W-:Y:S01]  /*2690*/  UMOV UR18, UR19 ;  /* 0x0000001300127c82 */ /* 0x000fe20008000000 */
[----:B------:R-:W-:Y:S02]  /*26a0*/  USHF.R.U32.HI UR13, URZ, UR13, UR16 ;  /* 0x0000000dff0d7299 */ /* 0x000fe40008011610 */
[----:B------:R-:W-:Y:S02]  /*26b0*/  USEL UR4, UR39, UR4, !UP0 ;  /* 0x0000000427047287 */ /* 0x000fe4000c000000 */
[----:B------:R-:W-:-:S02]  /*26c0*/  @UP3 USHF.R.U32.HI UR6, URZ, UR9, UR18 ;  /* 0x00000009ff063299 */ /* 0x000fc40008011612 */
[----:B------:R-:W-:Y:S02]  /*26d0*/  UIMAD UR10, UR42, UR5, URZ ;  /* 0x000000052a0a72a4 */ /* 0x000fe4000f8e02ff */
[----:B------:R-:W-:Y:S02]  /*26e0*/  USEL UR5, UR40, UR13, !UP2 ;  /* 0x0000000d28057287 */ /* 0x000fe4000d000000 */
[----:B------:R-:W-:Y:S02]  /*26f0*/  UIMAD UR12, UR42, UR6, URZ ;  /* 0x000000062a0c72a4 */ /* 0x000fe4000f8e02ff */
[----:B------:R-:W-:Y:S02]  /*2700*/  UISETP.GE.AND UP0, UPT, UR4, UR10, UPT ;  /* 0x0000000a0400728c */ /* 0x000fe4000bf06270 */
[----:B------:R-:W-:Y:S02]  /*2710*/  UIMAD.WIDE.U32 UR10, UR4, UR8, URZ ;  /* 0x00000008040a72a5 */ /* 0x000fe4000f8e00ff */
[----:B------:R-:W-:-:S02]  /*2720*/  UISETP.GE.OR UP0, UPT, UR5, UR12, UP0 ;  /* 0x0000000c0500728c */ /* 0x000fc40008706670 */
        /* <DEDUP_REMOVED lines=19> */
.L_x_41:
[----:B------:R-:W3:Y:S02]  /*2860*/  LDCU UR4, c[0x0][0xb30] ;  /* 0x00016600ff0477ac */ /* 0x000ee40008000800 */
[----:B---3--:R-:W-:-:S09]  /*2870*/  UISETP.NE.AND UP0, UPT, UR4, 0x1, UPT ;  /* 0x000000010400788c */ /* 0x008fd2000bf05270 */
[----:B------:R-:W-:Y:S05]  /*2880*/  BRA.U UP0, `(.L_x_42) ;  /* 0x0000000100447547 */ /* 0x000fea000b800000 */
[----:B------:R-:W3:Y:S01]  /*2890*/  LDCU.128 UR12, c[0x0][0xb10] ;  /* 0x00016200ff0c77ac */ /* 0x000ee20008000c00 */
[----:B------:R-:W4:Y:S01]  /*28a0*/  LDCU UR10, c[0x0][0xb0c] ;  /* 0x00016180ff0a77ac */ /* 0x000f220008000800 */
[----:B------:R-:W1:Y:S01]  /*28b0*/  LDCU UR6, c[0x0][0xb20] ;  /* 0x00016400ff0677ac */ /* 0x000e620008000800 */
[----:B---3--:R-:W-:Y:S02]  /*28c0*/  UIMAD.WIDE.U32 UR8, UR40, UR12, URZ ;  /* 0x0000000c280872a5 */ /* 0x008fe4000f8e00ff */
[----:B------:R-:W-:Y:S02]  /*28d0*/  UIMAD.WIDE.U32 UR4, UR39, UR15, URZ ;  /* 0x0000000f270472a5 */ /* 0x000fe4000f8e00ff */
[----:B----4-:R-:W-:Y:S02]  /*28e0*/  UISETP.NE.AND UP2, UPT, UR10, 0x1, UPT ;  /* 0x000000010a00788c */ /* 0x010fe4000bf45270 */
[----:B------:R-:W-:Y:S01]  /*28f0*/  UISETP.NE.AND UP0, UPT, UR14, 0x1, UPT ;  /* 0x000000010e00788c */ /* 0x000fe2000bf05270 */
[----:B------:R-:W-:-:S02]  /*2900*/  UMOV UR8, UR9 ;  /* 0x0000000900087c82 */ /* 0x000fc40008000000 */
[----:B------:R-:W-:Y:S01]  /*2910*/  UMOV UR4, UR5 ;  /* 0x0000000500047c82 */ /* 0x000fe20008000000 */
[----:B------:R-:W-:Y:S02]  /*2920*/  USHF.R.U32.HI UR13, URZ, UR13, UR8 ;  /* 0x0000000dff0d7299 */ /* 0x000fe40008011608 */
[----:B-1----:R-:W-:Y:S02]  /*2930*/  USHF.R.U32.HI UR4, URZ, UR6, UR4 ;  /* 0x00000006ff047299 */ /* 0x002fe40008011604 */
[----:B------:R-:W-:Y:S02]  /*2940*/  USEL UR5, UR40, UR13, !UP2 ;  /* 0x0000000d28057287 */ /* 0x000fe4000d000000 */
[----:B------:R-:W-:-:S04]  /*2950*/  USEL UR4, UR39, UR4, !UP0 ;  /* 0x0000000427047287 */ /* 0x000fc8000c000000 */
[----:B------:R-:W-:Y:S02]  /*2960*/  UIADD3 UR6, UPT, UPT, UR5, -UR4, URZ ;  /* 0x8000000405067290 */ /* 0x000fe4000fffe0ff */
[----:B------:R-:W-:Y:S02]  /*2970*/  UIADD3 UR4, UPT, UPT, -UR5, UR4, URZ ;  /* 0x0000000405047290 */ /* 0x000fe4000fffe1ff */
[----:B------:R-:W-:Y:S02]  /*2980*/  UIMAD UR39, UR6, UR14, UR39 ;  /* 0x0000000e062772a4 */ /* 0x000fe4000f8e0227 */
[----:B------:R-:W-:-:S12]  /*2990*/  UIMAD UR40, UR4, UR10, UR40 ;  /* 0x0000000a042872a4 */ /* 0x000fd8000f8e0228 */
.L_x_42:
[----:B------:R-:W-:Y:S01]  /*29a0*/  VIADD R11, R11, 0x1 ;  /* 0x000000010b0b7836 */ /* 0x000fe20000000000 */
[----:B------:R-:W-:Y:S02]  /*29b0*/  R2UR UR5, R48 ;  /* 0x00000000300572ca */ /* 0x000fe400000e0000 */
[----:B------:R-:W-:Y:S02]  /*29c0*/  R2UR UR4, R47 ;  /* 0x000000002f0472ca */ /* 0x000fe400000e0000 */
[C---:B------:R-:W-:Y:S02]  /*29d0*/  ISETP.NE.AND P0, PT, R11.reuse, 0x2, PT ;  /* 0x000000020b00780c */ /* 0x040fe40003f05270 */
[----:B------:R-:W-:Y:S02]  /*29e0*/  PLOP3.LUT P1, PT, PT, PT, PT, 0x80, 0x8 ;  /* 0x000000000008781c */ /* 0x000fe40003f2f070 */
[----:B-1----:R-:W-:Y:S02]  /*29f0*/  SEL R0, RZ, 0x1, P0 ;  /* 0x00000001ff007807 */ /* 0x002fe40000000000 */
[----:B------:R-:W-:-:S02]  /*2a00*/  SEL R11, R11, RZ, P0 ;  /* 0x000000ff0b0b7207 */ /* 0x000fc40000000000 */
[----:B------:R-:W-:Y:S01]  /*2a10*/  LOP3.LUT R10, R10, R0, RZ, 0x3c, !PT ;  /* 0x000000000a0a7212 */ /* 0x000fe200078e3cff */
[----:B------:R-:W-:Y:S02]  /*2a20*/  UIADD3 UR16, UPT, UPT, UR40, UR5, URZ ;  /* 0x0000000528107290 */ /* 0x000fe4000fffe0ff */
[----:B------:R-:W-:Y:S01]  /*2a30*/  UIADD3 UR20, UPT, UPT, UR39, UR4, URZ ;  /* 0x0000000427147290 */ /* 0x000fe2000fffe0ff */
[----:B------:R-:W-:Y:S11]  /*2a40*/  BRA.U UP1, `(.L_x_43) ;  /* 0xfffffff101447547 */ /* 0x000ff6000b83ffff */
[----:B------:R-:W-:Y:S01]  /*2a50*/  UIADD3 UR21, UPT, UPT, UR21, 0x40, URZ ;  /* 0x0000004015157890 */ /* 0x000fe2000fffe0ff */
[----:B------:R-:W-:-:S03]  /*2a60*/  SHF.L.U32 R2, R12, 0x1f, RZ ;  /* 0x0000001f0c027819 */ /* 0x000fc600000006ff */
[----:B------:R-:W-:-:S09]  /*2a70*/  ULEA UR4, UR7, UR21, 0x3 ;  /* 0x0000001507047291 */ /* 0x000fd2000f8e18ff */
[----:B------:R-:W1:Y:S02]  /*2a80*/  SYNCS.PHASECHK.TRANS64.TRYWAIT P0, [UR4], R2 ;  /* 0x00000002ff0075a7 */ /* 0x000e640008001104 */
[----:B-1----:R-:W-:Y:S05]  /*2a90*/  @!P0 BRA `(.L_x_44) ;  /* 0x0000006000708947 */ /* 0x002fea0003800000 */
.L_x_148:
[----:B------:R-:W-:-:S04]  /*2aa0*/  UIADD3 UR4, UPT, UPT, UR7, 0x1, URZ ;  /* 0x0000000107047890 */ /* 0x000fc8000fffe0ff */
[----:B------:R-:W-:-:S04]  /*2ab0*/  UISETP.NE.AND UP0, UPT, UR4, 0x8, UPT ;  /* 0x000000080400788c */ /* 0x000fc8000bf05270 */
[----:B------:R-:W-:Y:S02]  /*2ac0*/  USEL UR6, URZ, 0x1, UP0 ;  /* 0x00000001ff067887 */ /* 0x000fe40008000000 */
[----:B------:R-:W-:-:S04]  /*2ad0*/  USEL UR4, UR4, URZ, UP0 ;  /* 0x000000ff04047287 */ /* 0x000fc80008000000 */
[----:B------:R-:W-:Y:S01]  /*2ae0*/  ULEA UR5, UR4, UR21, 0x3 ;  /* 0x0000001504057291 */ /* 0x000fe2000f8e18ff */
[----:B-1----:R-:W-:-:S04]  /*2af0*/  LOP3.LUT R2, R12, UR6, RZ, 0x3c, !PT ;  /* 0x000000060c027c12 */ /* 0x002fc8000f8e3cff */
[----:B------:R-:W-:-:S04]  /*2b00*/  SHF.L.U32 R3, R2, 0x1f, RZ ;  /* 0x0000001f02037819 */ /* 0x000fc800000006ff */
[----:B------:R-:W1:Y:S02]  /*2b10*/  SYNCS.PHASECHK.TRANS64.TRYWAIT P0, [UR5], R3 ;  /* 0x00000003ff0075a7 */ /* 0x000e640008001105 */
[----:B-1----:R-:W-:Y:S05]  /*2b20*/  @!P0 BRA `(.L_x_45) ;  /* 0x0000006000648947 */ /* 0x002fea0003800000 */
.L_x_150:
[----:B------:R-:W-:-:S04]  /*2b30*/  UIADD3 UR4, UPT, UPT, UR4, 0x1, URZ ;  /* 0x0000000104047890 */ /* 0x000fc8000fffe0ff */
[----:B------:R-:W-:-:S04]  /*2b40*/  UISETP.NE.AND UP0, UPT, UR4, 0x8, UPT ;  /* 0x000000080400788c */ /* 0x000fc8000bf05270 */
[----:B------:R-:W-:Y:S02]  /*2b50*/  USEL UR6, URZ, 0x1, UP0 ;  /* 0x00000001ff067887 */ /* 0x000fe40008000000 */
[----:B------:R-:W-:-:S04]  /*2b60*/  USEL UR4, UR4, URZ, UP0 ;  /* 0x000000ff04047287 */ /* 0x000fc80008000000 */
[----:B------:R-:W-:Y:S01]  /*2b70*/  ULEA UR5, UR4, UR21, 0x3 ;  /* 0x0000001504057291 */ /* 0x000fe2000f8e18ff */
[----:B------:R-:W-:-:S04]  /*2b80*/  LOP3.LUT R2, R2, UR6, RZ, 0x3c, !PT ;  /* 0x0000000602027c12 */ /* 0x000fc8000f8e3cff */
[----:B-1----:R-:W-:-:S04]  /*2b90*/  SHF.L.U32 R3, R2, 0x1f, RZ ;  /* 0x0000001f02037819 */ /* 0x002fc800000006ff */
[----:B------:R-:W1:Y:S02]  /*2ba0*/  SYNCS.PHASECHK.TRANS64.TRYWAIT P0, [UR5], R3 ;  /* 0x00000003ff0075a7 */ /* 0x000e640008001105 */
[----:B-1----:R-:W-:Y:S05]  /*2bb0*/  @!P0 BRA `(.L_x_46) ;  /* 0x0000006000588947 */ /* 0x002fea0003800000 */
.L_x_152:
        /* <DEDUP_REMOVED lines=9> */
.L_x_154:
        /* <DEDUP_REMOVED lines=9> */
.L_x_156:
        /* <DEDUP_REMOVED lines=9> */
.L_x_158:
        /* <DEDUP_REMOVED lines=9> */
.L_x_160:
[----:B------:R-:W-:-:S04]  /*2e00*/  UIADD3 UR4, UPT, UPT, UR4, 0x1, URZ ;  /* 0x0000000104047890 */ /* 0x000fc8000fffe0ff */
[----:B------:R-:W-:-:S04]  /*2e10*/  UISETP.NE.AND UP0, UPT, UR4, 0x8, UPT ;  /* 0x000000080400788c */ /* 0x000fc8000bf05270 */
[----:B------:R-:W-:Y:S02]  /*2e20*/  USEL UR5, URZ, 0x1, UP0 ;  /* 0x00000001ff057887 */ /* 0x000fe40008000000 */
[----:B------:R-:W-:-:S04]  /*2e30*/  USEL UR4, UR4, URZ, UP0 ;  /* 0x000000ff04047287 */ /* 0x000fc80008000000 */
[----:B------:R-:W-:Y:S01]  /*2e40*/  ULEA UR4, UR4, UR21, 0x3 ;  /* 0x0000001504047291 */ /* 0x000fe2000f8e18ff */
[----:B------:R-:W-:-:S04]  /*2e50*/  LOP3.LUT R2, R2, UR5, RZ, 0x3c, !PT ;  /* 0x0000000502027c12 */ /* 0x000fc8000f8e3cff */
[----:B------:R-:W-:Y:S01]  /*2e60*/  SHF.L.U32 R2, R2, 0x1f, RZ ;  /* 0x0000001f02027819 */ /* 0x000fe200000006ff */
[----:B-1----:R-:W-:-:S07]  /*2e70*/  IMAD.U32 R0, RZ, RZ, UR4 ;  /* 0x00000004ff007e24 */ /* 0x002fce000f8e00ff */
.L_x_51:
[----:B-1----:R1:W3:Y:S02]  /*2e80*/  SYNCS.PHASECHK.TRANS64.TRYWAIT P0, [R0+URZ], R2 ;  /* 0x00000002000075a7 */ /* 0x0022e400080011ff */
[----:B---3--:R-:W-:Y:S05]  /*2e90*/  @!P0 NANOSLEEP.SYNCS 0x989680 ;  /* 0x009896800000895d */ /* 0x008fea0003900000 */
[----:B------:R-:W3:Y:S02]  /*2ea0*/  @!P0 SYNCS.PHASECHK.TRANS64 P0, [R0+URZ], R2 ;  /* 0x00000002000085a7 */ /* 0x000ee400080010ff */
[----:B--23--:R-:W-:Y:S05]  /*2eb0*/  @P0 EXIT ;  /* 0x000000000000094d */ /* 0x00cfea0003800000 */
[----:B------:R-:W-:Y:S05]  /*2ec0*/  BRA `(.L_x_51) ;  /* 0xfffffffc00ec7947 */ /* 0x000fea000383ffff */
.L_x_23:
[----:B------:R-:W2:Y:S02]  /*2ed0*/  S2UR UR4, SR_CgaCtaId ;  /* 0x00000000000479c3 */ /* 0x000ea40000008800 */
[----:B--2---:R-:W-:-:S04]  /*2ee0*/  UISETP.NE.AND UP0, UPT, UR4, URZ, UPT ;  /* 0x000000ff0400728c */ /* 0x004fc8000bf05270 */
[----:B------:R-:W-:-:S09]  /*2ef0*/  UISETP.NE.OR UP0, UPT, UR17, 0x1, UP0 ;  /* 0x000000011100788c */ /* 0x000fd20008705670 */
[----:B------:R-:W-:Y:S05]  /*2f00*/  BRA.U UP0, `(.L_x_52) ;  /* 0x00000005004c7547 */ /* 0x000fea000b800000 */
[----:B------:R-:W2:Y:S01]  /*2f10*/  S2UR UR5, SR_CgaCtaId ;  /* 0x00000000000579c3 */ /* 0x000ea20000008800 */
[----:B------:R-:W-:Y:S01]  /*2f20*/  UMOV UR4, 0x400 ;  /* 0x0000040000047882 */ /* 0x000fe20000000000 */
[----:B------:R-:W-:Y:S01]  /*2f30*/  ISETP.GE.U32.AND P2, PT, R0, 0x8, PT ;  /* 0x000000080000780c */ /* 0x000fe20003f46070 */
[----:B------:R-:W-:Y:S01]  /*2f40*/  IMAD.MOV.U32 R12, RZ, RZ, 0x1 ;  /* 0x00000001ff0c7424 */ /* 0x000fe200078e00ff */
[----:B------:R-:W-:Y:S02]  /*2f50*/  CS2R R10, SRZ ;  /* 0x00000000000a7805 */ /* 0x000fe4000001ff00 */
[----:B------:R-:W-:Y:S01]  /*2f60*/  CS2R R8, SRZ ;  /* 0x0000000000087805 */ /* 0x000fe2000001ff00 */
[----:B--2---:R-:W-:-:S03]  /*2f70*/  ULEA UR6, UR5, UR4, 0x18 ;  /* 0x0000000405067291 */ /* 0x004fc6000f8ec0ff */
[----:B------:R-:W-:-:S09]  /*2f80*/  UMOV UR5, URZ ;  /* 0x000000ff00057c82 */ /* 0x000fd20008000000 */
.L_x_56:
[----:B------:R-:W-:Y:S02]  /*2f90*/  LEA R2, R8, UR6, 0x3 ;  /* 0x0000000608027c11 */ /* 0x000fe4000f8e18ff */
[----:B------:R-:W-:-:S03]  /*2fa0*/  SHF.L.U32 R4, R9, 0x1f, RZ ;  /* 0x0000001f09047819 */ /* 0x000fc600000006ff */
[----:B------:R-:W-:Y:S01]  /*2fb0*/  VIADD R5, R2, 0x140 ;  /* 0x0000014002057836 */ /* 0x000fe20000000000 */
[----:B------:R-:W2:Y:S02]  /*2fc0*/  SYNCS.PHASECHK.TRANS64.TRYWAIT P0, [R2+URZ+0x130], R4 ;  /* 0x00013004020075a7 */ /* 0x000ea400080011ff */
[----:B--2---:R-:W-:Y:S05]  /*2fd0*/  @!P0 BRA `(.L_x_53) ;  /* 0x0000005c00c88947 */ /* 0x004fea0003800000 */
.L_x_161:
[----:B------:R-:W-:Y:S01]  /*2fe0*/  ULEA UR4, UR5, UR6, 0x3 ;  /* 0x0000000605047291 */ /* 0x000fe2000f8e18ff */
[----:B--2---:R-:W-:Y:S01]  /*2ff0*/  PRMT R2, RZ, 0x654, R5 ;  /* 0x00000654ff027816 */ /* 0x004fe20000000005 */
[----:B------:R-:W-:Y:S01]  /*3000*/  @!P2 IMAD.MOV.U32 R4, RZ, RZ, 0x10 ;  /* 0x00000010ff04a424 */ /* 0x000fe200078e00ff */
[----:B------:R-:W-:Y:S01]  /*3010*/  SHF.L.U32 R5, R12, 0x1f, RZ ;  /* 0x0000001f0c057819 */ /* 0x000fe200000006ff */
[----:B------:R-:W-:Y:S01]  /*3020*/  UIADD3 UR7, UPT, UPT, UR4, 0xd0, URZ ;  /* 0x000000d004077890 */ /* 0x000fe2000fffe0ff */
[----:B------:R2:W-:Y:S05]  /*3030*/  SYNCS.ARRIVE.TRANS64.RED.A1T0 RZ, [R2+URZ], RZ ;  /* 0x000000ff02ff79a7 */ /* 0x0005ea00081004ff */
[----:B------:R-:W-:Y:S01]  /*3040*/  IMAD.U32 R6, RZ, RZ, UR7 ;  /* 0x00000007ff067e24 */ /* 0x000fe2000f8e00ff */
[----:B------:R-:W3:Y:S04]  /*3050*/  SYNCS.PHASECHK.TRANS64.TRYWAIT P0, [UR4+0xe0], R5 ;  /* 0x0000e005ff0075a7 */ /* 0x000ee80008001104 */
[----:B------:R-:W-:Y:S01]  /*3060*/  PRMT R6, R0, 0x654, R6 ;  /* 0x0000065400067816 */ /* 0x000fe20000000006 */
[----:B--23--:R-:W-:Y:S06]  /*3070*/  @!P0 BRA `(.L_x_54) ;  /* 0x0000005c00b48947 */ /* 0x00cfec0003800000 */
.L_x_163:
[----:B------:R-:W-:Y:S01]  /*3080*/  ULEA UR8, UR5, UR6, 0x4 ;  /* 0x0000000605087291 */ /* 0x000fe2000f8e20ff */
[----:B------:R-:W-:Y:S01]  /*3090*/  SEL R3, R6, R3, !P2 ;  /* 0x0000000306037207 */ /* 0x000fe20005000000 */
[----:B------:R-:W-:Y:S01]  /*30a0*/  UIADD3 UR9, UPT, UPT, UR4, 0xd0, URZ ;  /* 0x000000d004097890 */ /* 0x000fe2000fffe0ff */
[----:B--2---:R-:W-:Y:S01]  /*30b0*/  LEA R2, R11, UR6, 0x3 ;  /* 0x000000060b027c11 */ /* 0x004fe2000f8e18ff */
[----:B------:R-:W-:Y:S01]  /*30c0*/  UIADD3 UR8, UPT, UPT, UR8, 0x160, URZ ;  /* 0x0000016008087890 */ /* 0x000fe2000fffe0ff */
[----:B------:R2:W-:Y:S01]  /*30d0*/  @!P2 SYNCS.ARRIVE.TRANS64.RED RZ, [R3+URZ], R4 ;  /* 0x0000000403ffa9a7 */ /* 0x0005e200080004ff */
[----:B------:R-:W-:Y:S01]  /*30e0*/  UIADD3 UR4, UPT, UPT, UR5, 0x1, URZ ;  /* 0x0000000105047890 */ /* 0x000fe2000fffe0ff */
[----:B------:R-:W-:-:S03]  /*30f0*/  VIADD R8, R8, 0x1 ;  /* 0x0000000108087836 */ /* 0x000fc60000000000 */
[----:B------:R-:W-:Y:S02]  /*3100*/  UISETP.NE.AND UP0, UPT, UR4, 0x2, UPT ;  /* 0x000000020400788c */ /* 0x000fe4000bf05270 */
[----:B------:R-:W-:Y:S01]  /*3110*/  ISETP.NE.AND P0, PT, R8, 0x2, PT ;  /* 0x000000020800780c */ /* 0x000fe20003f05270 */
[----:B------:R-:W-:Y:S06]  /*3120*/  UGETNEXTWORKID.BROADCAST [UR8], [UR9] ;  /* 0x00000000080073ca */ /* 0x000fec0008000100 */
[----:B------:R-:W-:Y:S02]  /*3130*/  USEL UR7, URZ, 0x1, UP0 ;  /* 0x00000001ff077887 */ /* 0x000fe40008000000 */
[----:B------:R-:W-:-:S04]  /*3140*/  USEL UR5, UR4, URZ, UP0 ;  /* 0x000000ff04057287 */ /* 0x000fc80008000000 */
[----:B------:R-:W-:Y:S02]  /*3150*/  LOP3.LUT R12, R12, UR7, RZ, 0x3c, !PT ;  /* 0x000000070c0c7c12 */ /* 0x000fe4000f8e3cff */
[----:B--2---:R-:W-:-:S04]  /*3160*/  SHF.L.U32 R4, R10, 0x1f, RZ ;  /* 0x0000001f0a047819 */ /* 0x004fc800000006ff */
[----:B------:R-:W2:Y:S02]  /*3170*/  SYNCS.PHASECHK.TRANS64.TRYWAIT P1, [R2+URZ+0xd0], R4 ;  /* 0x0000d004020075a7 */ /* 0x000ea400080211ff */
[----:B--2---:R-:W-:Y:S05]  /*3180*/  @!P1 BRA `(.L_x_55) ;  /* 0x0000005c00889947 */ /* 0x004fea0003800000 */
.L_x_164:
[C---:B--2---:R-:W-:Y:S01]  /*3190*/  LEA R4, R11.reuse, UR6, 0x4 ;  /* 0x000000060b047c11 */ /* 0x044fe2000f8e20ff */
[----:B------:R-:W-:Y:S01]  /*31a0*/  VIADD R2, R2, 0xe0 ;  /* 0x000000e002027836 */ /* 0x000fe20000000000 */
[----:B------:R-:W-:Y:S01]  /*31b0*/  SEL R8, R8, RZ, P0 ;  /* 0x000000ff08087207 */ /* 0x000fe20000000000 */
[----:B------:R-:W-:-:S03]  /*31c0*/  VIADD R11, R11, 0x1 ;  /* 0x000000010b0b7836 */ /* 0x000fc60000000000 */
[----:B------:R-:W2:Y:S01]  /*31d0*/  LDS.128 R4, [R4+0x160] ;  /* 0x0001600004047984 */ /* 0x000ea20000000c00 */
[----:B------:R-:W-:Y:S02]  /*31e0*/  PRMT R2, RZ, 0x654, R2 ;  /* 0x00000654ff027816 */ /* 0x000fe40000000002 */
[C---:B------:R-:W-:Y:S01]  /*31f0*/  ISETP.NE.AND P1, PT, R11.reuse, 0x2, PT ;  /* 0x000000020b00780c */ /* 0x040fe20003f25270 */
[----:B------:R-:W-:Y:S01]  /*3200*/  @!PT LDS RZ, [RZ] ;  /* 0x00000000fffff984 */ /* 0x000fe20000000800 */
[----:B------:R-:W-:Y:S01]  /*3210*/  @!PT LDS RZ, [RZ] ;  /* 0x00000000fffff984 */ /* 0x000fe20000000800 */
[----:B------:R-:W-:Y:S01]  /*3220*/  @!PT LDS RZ, [RZ] ;  /* 0x00000000fffff984 */ /* 0x000fe20000000800 */
[----:B------:R-:W-:Y:S01]  /*3230*/  @!PT LDS RZ, [RZ] ;  /* 0x00000000fffff984 */ /* 0x000fe20000000800 */
[----:B------:R3:W-:Y:S06]  /*3240*/  MEMBAR.ALL.CTA ;  /* 0x0000000000007992 */ /* 0x0007ec0000008000 */
[----:B---3--:R-:W3:Y:S01]  /*3250*/  FENCE.VIEW.ASYNC.S ;  /* 0x00000000000073c6 */ /* 0x008ee20000000000 */
[----:B------:R-:W-:Y:S01]  /*3260*/  SEL R11, R11, RZ, P1 ;  /* 0x000000ff0b0b7207 */ /* 0x000fe20000800000 */
[----:B---3--:R3:W-:Y:S01]  /*3270*/  SYNCS.ARRIVE.TRANS64.RED.A1T0 RZ, [R2+URZ], RZ ;  /* 0x000000ff02ff79a7 */ /* 0x0087e200081004ff */
[----:B--2---:R-:W-:-:S02]  /*3280*/  LOP3.LUT P3, RZ, R6, 0x1, RZ, 0xc0, !PT ;  /* 0x0000000106ff7812 */ /* 0x004fc4000786c0ff */
[----:B------:R-:W-:-:S04]  /*3290*/  SEL R4, RZ, 0x1, P1 ;  /* 0x00000001ff047807 */ /* 0x000fc80000800000 */
[----:B------:R-:W-:Y:S02]  /*32a0*/  LOP3.LUT R10, R10, R4, RZ, 0x3c, !PT ;  /* 0x000000040a0a7212 */ /* 0x000fe400078e3cff */
[----:B---3--:R-:W-:-:S04]  /*32b0*/  SEL R2, RZ, 0x1, P0 ;  /* 0x00000001ff027807 */ /* 0x008fc80000000000 */
[----:B------:R-:W-:Y:S01]  /*32c0*/  LOP3.LUT R9, R9, R2, RZ, 0x3c, !PT ;  /* 0x0000000209097212 */ /* 0x000fe200078e3cff */
[----:B------:R-:W-:Y:S06]  /*32d0*/  @P3 BRA `(.L_x_56) ;  /* 0xfffffffc002c3947 */ /* 0x000fec000383ffff */
[----:B------:R-:W-:Y:S01]  /*32e0*/  ULEA UR4, UR5, UR6, 0x3 ;  /* 0x0000000605047291 */ /* 0x000fe2000f8e18ff */
[----:B------:R-:W-:-:S08]  /*32f0*/  SHF.L.U32 R2, R12, 0x1f, RZ ;  /* 0x0000001f0c027819 */ /* 0x000fd000000006ff */
[----:B------:R-:W2:Y:S02]  /*3300*/  SYNCS.PHASECHK.TRANS64 P0, [UR4+0xe0], R2 ;  /* 0x0000e002ff0075a7 */ /* 0x000ea40008001004 */
[----:B--2---:R-:W-:Y:S05]  /*3310*/  @P0 BRA `(.L_x_57) ;  /* 0x0000000000080947 */ /* 0x004fea0003800000 */
[----:B------:R-:W2:Y:S02]  /*3320*/  SYNCS.PHASECHK.TRANS64.TRYWAIT P0, [UR4+0xe0], R2 ;  /* 0x0000e002ff0075a7 */ /* 0x000ea40008001104 */
[----:B--2---:R-:W-:Y:S05]  /*3330*/  @!P0 BRA `(.L_x_58) ;  /* 0x0000005c00308947 */ /* 0x004fea0003800000 */
.L_x_57:
[----:B------:R-:W-:-:S04]  /*3340*/  UIADD3 UR7, UPT, UPT, UR5, 0x1, URZ ;  /* 0x0000000105077890 */ /* 0x000fc8000fffe0ff */
[----:B------:R-:W-:-:S04]  /*3350*/  UISETP.NE.AND UP0, UPT, UR7, 0x2, UPT ;  /* 0x000000020700788c */ /* 0x000fc8000bf05270 */
[----:B------:R-:W-:Y:S02]  /*3360*/  USEL UR8, URZ, 0x1, UP0 ;  /* 0x00000001ff087887 */ /* 0x000fe40008000000 */
[----:B------:R-:W-:-:S04]  /*3370*/  USEL UR7, UR7, URZ, UP0 ;  /* 0x000000ff07077287 */ /* 0x000fc80008000000 */
[----:B------:R-:W-:Y:S01]  /*3380*/  ULEA UR7, UR7, UR6, 0x3 ;  /* 0x0000000607077291 */ /* 0x000fe2000f8e18ff */
[----:B--2---:R-:W-:-:S04]  /*3390*/  LOP3.LUT R2, R12, UR8, RZ, 0x3c, !PT ;  /* 0x000000080c027c12 */ /* 0x004fc8000f8e3cff */
[----:B------:R-:W-:-:S04]  /*33a0*/  SHF.L.U32 R0, R2, 0x1f, RZ ;  /* 0x0000001f02007819 */ /* 0x000fc800000006ff */
[----:B------:R-:W2:Y:S02]  /*33b0*/  SYNCS.PHASECHK.TRANS64 P0, [UR7+0xe0], R0 ;  /* 0x0000e000ff0075a7 */ /* 0x000ea40008001007 */
[----:B-12---:R-:W-:Y:S05]  /*33c0*/  @P0 EXIT ;  /* 0x000000000000094d */ /* 0x006fea0003800000 */
[----:B------:R-:W-:Y:S02]  /*33d0*/  SHF.L.U32 R2, R2, 0x1f, RZ ;  /* 0x0000001f02027819 */ /* 0x000fe400000006ff */
[----:B------:R-:W-:-:S07]  /*33e0*/  MOV R0, UR7 ;  /* 0x0000000700007c02 */ /* 0x000fce0008000f00 */
.L_x_59:
[----:B-1----:R1:W2:Y:S02]  /*33f0*/  SYNCS.PHASECHK.TRANS64.TRYWAIT P0, [R0+URZ+0xe0], R2 ;  /* 0x0000e002000075a7 */ /* 0x0022a400080011ff */
[----:B--2---:R-:W-:Y:S05]  /*3400*/  @!P0 NANOSLEEP.SYNCS 0x989680 ;  /* 0x009896800000895d */ /* 0x004fea0003900000 */
[----:B------:R-:W2:Y:S02]  /*3410*/  @!P0 SYNCS.PHASECHK.TRANS64 P0, [R0+URZ+0xe0], R2 ;  /* 0x0000e002000085a7 */ /* 0x000ea400080010ff */
[----:B--2---:R-:W-:Y:S05]  /*3420*/  @P0 EXIT ;  /* 0x000000000000094d */ /* 0x004fea0003800000 */
[----:B------:R-:W-:Y:S05]  /*3430*/  BRA `(.L_x_59) ;  /* 0xfffffffc00ec7947 */ /* 0x000fea000383ffff */
.L_x_52:
[----:B------:R-:W-:Y:S05]  /*3440*/  BRA.U UP5, `(.L_x_60) ;  /* 0x0000000d05d87547 */ /* 0x000fea000b800000 */
[----:B------:R-:W2:Y:S01]  /*3450*/  S2UR UR7, SR_CgaCtaId ;  /* 0x00000000000779c3 */ /* 0x000ea20000008800 */
[----:B------:R-:W-:Y:S01]  /*3460*/  UMOV UR4, 0x40 ;  /* 0x0000004000047882 */ /* 0x000fe20000000000 */
[----:B------:R-:W-:Y:S01]  /*3470*/  NOP ;  /* 0x0000000000007918 */ /* 0x000fe20000000000 */
[----:B------:R-:W-:Y:S01]  /*3480*/  UMOV UR6, 0x400 ;  /* 0x0000040000067882 */ /* 0x000fe20000000000 */
[----:B--2---:R-:W-:Y:S02]  /*3490*/  ULEA UR5, UR7, UR4, 0x18 ;  /* 0x0000000407057291 */ /* 0x004fe4000f8ec0ff */
[----:B------:R-:W-:-:S07]  /*34a0*/  ULEA UR6, UR7, UR6, 0x18 ;  /* 0x0000000607067291 */ /* 0x000fce000f8ec0ff */
[----:B------:R-:W2:Y:S02]  /*34b0*/  LDS.U8 R0, [UR5+0x1c] ;  /* 0x00001c05ff007984 */ /* 0x000ea40008000000 */
[----:B--2---:R-:W-:-:S13]  /*34c0*/  ISETP.NE.AND P0, PT, R0, RZ, PT ;  /* 0x000000ff0000720c */ /* 0x004fda0003f05270 */
[----:B------:R-:W-:Y:S05]  /*34d0*/  @P0 BRA `(.L_x_61) ;  /* 0x0000000000580947 */ /* 0x000fea0003800000 */
[----:B------:R-:W-:-:S13]  /*34e0*/  ELECT P0, URZ, PT ;  /* 0x0000000000ff782f */ /* 0x000fda0003800000 */
[----:B------:R-:W-:Y:S05]  /*34f0*/  @!P0 BRA `(.L_x_62) ;  /* 0x0000000000608947 */ /* 0x000fea0003800000 */
[----:B------:R-:W-:Y:S01]  /*3500*/  UMOV UR4, 0x10 ;  /* 0x0000001000047882 */ /* 0x000fe20000000000 */
[----:B------:R-:W-:Y:S01]  /*3510*/  HFMA2 R0, -RZ, RZ, 0, 5.9604644775390625e-08 ;  /* 0x00000001ff007431 */ /* 0x000fe200000001ff */
[----:B------:R-:W-:-:S03]  /*3520*/  MOV R3, 0xffff ;  /* 0x0000ffff00037802 */ /* 0x000fc60000000f00 */
[----:B------:R-:W-:Y:S04]  /*3530*/  DEPBAR.LE SB2, 0x36 ;  /* 0x0000ad800000791a */ /* 0x000fe80000000000 */
[----:B------:R-:W2:Y:S02]  /*3540*/  UTCATOMSWS.FIND_AND_SET.ALIGN UP0, UR4, UR4 ;  /* 0x00000004000475e3 */ /* 0x000ea40008000800 */
[----:B--2---:R-:W-:Y:S01]  /*3550*/  MOV R4, UR4 ;  /* 0x0000000400047c02 */ /* 0x004fe20008000f00 */
[----:B------:R-:W-:Y:S06]  /*3560*/  BRA.U UP0, `(.L_x_63) ;  /* 0x0000000100187547 */ /* 0x000fec000b800000 */
.L_x_64:
[----:B------:R-:W-:Y:S05]  /*3570*/  NANOSLEEP 0x64 ;  /* 0x000000640000795d */ /* 0x000fea0003800000 */
[----:B------:R-:W-:-:S05]  /*3580*/  UMOV UR4, 0x10 ;  /* 0x0000001000047882 */ /* 0x000fca0000000000 */
[----:B------:R-:W-:Y:S04]  /*3590*/  DEPBAR.LE SB2, 0x36 ;  /* 0x0000ad800000791a */ /* 0x000fe80000000000 */
[----:B------:R-:W2:Y:S02]  /*35a0*/  UTCATOMSWS.FIND_AND_SET.ALIGN UP0, UR4, UR4 ;  /* 0x00000004000475e3 */ /* 0x000ea40008000800 */
[----:B--2---:R-:W-:Y:S01]  /*35b0*/  MOV R4, UR4 ;  /* 0x0000000400047c02 */ /* 0x004fe20008000f00 */
[----:B------:R-:W-:Y:S05]  /*35c0*/  BRA.U !UP0, `(.L_x_64) ;  /* 0xfffffffd08e87547 */ /* 0x000fea000b83ffff */
.L_x_63:
[-C--:B------:R-:W-:Y:S02]  /*35d0*/  SHF.L.U32 R3, R3, R4.reuse, RZ ;  /* 0x0000000403037219 */ /* 0x080fe400000006ff */
[----:B------:R-:W-:Y:S01]  /*35e0*/  SHF.L.U32 R0, R0, R4, RZ ;  /* 0x0000000400007219 */ /* 0x000fe200000006ff */
[----:B------:R-:W-:Y:S02]  /*35f0*/  IMAD.SHL.U32 R4, R4, 0x20, RZ ;  /* 0x0000002004047824 */ /* 0x000fe400078e00ff */
[----:B------:R2:W-:Y:S04]  /*3600*/  ATOMS.OR RZ, [UR5+0x14], R3 ;  /* 0x00001403ffff798c */ /* 0x0005e8000b000005 */
[----:B------:R2:W-:Y:S04]  /*3610*/  ATOMS.OR RZ, [UR5+0x18], R0 ;  /* 0x00001800ffff798c */ /* 0x0005e8000b000005 */
[----:B------:R2:W-:Y:S01]  /*3620*/  STS [UR6+0x180], R4 ;  /* 0x00018004ff007988 */ /* 0x0005e20008000806 */
[----:B------:R-:W-:Y:S05]  /*3630*/  BRA `(.L_x_62) ;  /* 0x0000000000107947 */ /* 0x000fea0003800000 */
.L_x_61:
[----:B------:R-:W-:Y:S02]  /*3640*/  MOV R0, 0xffffffff ;  /* 0xffffffff00007802 */ /* 0x000fe40000000f00 */
[----:B------:R-:W-:-:S03]  /*3650*/  MOV R4, 0x3680 ;  /* 0x0000368000047802 */ /* 0x000fc60000000f00 */
[----:B------:R2:W-:Y:S04]  /*3660*/  STS [UR6+0x180], R0 ;  /* 0x00018000ff007988 */ /* 0x0005e80008000806 */
[----:B-12--5:R-:W-:Y:S05]  /*3670*/  CALL.REL.NOINC `($__internal_1_$__cuda_sm10x_tcgen05_guardrail_trap_phase_invalid_during_alloc) ;  /* 0x0000006000787944 */ /* 0x026fea0003c00000 */
.L_x_62:
[----:B------:R-:W-:Y:S05]  /*3680*/  WARPSYNC.ALL ;  /* 0x0000000000007948 */ /* 0x000fea0003800000 */
[----:B------:R-:W3:Y:S01]  /*3690*/  S2UR UR4, SR_CgaCtaId ;  /* 0x00000000000479c3 */ /* 0x000ee20000008800 */
[----:B------:R-:W-:Y:S01]  /*36a0*/  UMOV UR26, 0x400 ;  /* 0x00000400001a7882 */ /* 0x000fe20000000000 */
[----:B------:R-:W-:-:S06]  /*36b0*/  NOP ;  /* 0x0000000000007918 */ /* 0x000fcc0000000000 */
[----:B------:R-:W-:Y:S06]  /*36c0*/  BAR.ARV 0x6, 0xa0 ;  /* 0x0182800000007b1d */ /* 0x000fec0000002000 */
[----:B------:R-:W4:Y:S01]  /*36d0*/  LDCU UR5, c[0x0][0x38c] ;  /* 0x00007180ff0577ac */ /* 0x000f220008000800 */
[----:B------:R-:W-:Y:S01]  /*36e0*/  LOP3.LUT R2, R2, 0xffff, RZ, 0xc0, !PT ;  /* 0x0000ffff02027812 */ /* 0x000fe200078ec0ff */
[----:B------:R-:W-:Y:S01]  /*36f0*/  IMAD.MOV.U32 R11, RZ, RZ, 0x1 ;  /* 0x00000001ff0b7424 */ /* 0x000fe200078e00ff */
[----:B------:R-:W-:Y:S01]  /*3700*/  CS2R R8, SRZ ;  /* 0x0000000000087805 */ /* 0x000fe2000001ff00 */
[----:B------:R-:W1:Y:S01]  /*3710*/  LDCU UR7, c[0x0][0x38c] ;  /* 0x00007180ff0777ac */ /* 0x000e620008000800 */
[----:B------:R-:W-:Y:S01]  /*3720*/  R2UR UR27, R2 ;  /* 0x00000000021b72ca */ /* 0x000fe200000e0000 */
[----:B------:R-:W-:Y:S01]  /*3730*/  IMAD.MOV.U32 R10, RZ, RZ, RZ ;  /* 0x000000ffff0a7224 */ /* 0x000fe200078e00ff */
[----:B------:R-:W-:Y:S01]  /*3740*/  UMOV UR30, URZ ;  /* 0x000000ff001e7c82 */ /* 0x000fe20008000000 */
[----:B------:R-:W-:Y:S01]  /*3750*/  UMOV UR24, URZ ;  /* 0x000000ff00187c82 */ /* 0x000fe20008000000 */
[----:B---3--:R-:W-:Y:S01]  /*3760*/  ULEA UR26, UR4, UR26, 0x18 ;  /* 0x0000001a041a7291 */ /* 0x008fe2000f8ec0ff */
[----:B------:R-:W-:Y:S01]  /*3770*/  UMOV UR38, 0x0 ;  /* 0x0000000000267882 */ /* 0x000fe20000000000 */
[----:B------:R-:W-:-:S02]  /*3780*/  UMOV UR39, 0x4200490 ;  /* 0x0420049000277882 */ /* 0x000fc40000000000 */
[----:B------:R-:W-:Y:S02]  /*3790*/  UIADD3 UR4, UPT, UPT, UR26, 0x4400, URZ ;  /* 0x000044001a047890 */ /* 0x000fe4000fffe0ff */
[----:B------:R-:W-:Y:S02]  /*37a0*/  UIADD3 UR6, UPT, UPT, UR26, 0x14400, URZ ;  /* 0x000144001a067890 */ /* 0x000fe4000fffe0ff */
[----:B----4-:R-:W-:Y:S01]  /*37b0*/  UIADD3 UR5, UPT, UPT, UR5, 0x3f, URZ ;  /* 0x0000003f05057890 */ /* 0x010fe2000fffe0ff */
[----:B--2---:R-:W2:Y:S01]  /*37c0*/  LDS R0, [UR26+0x180] ;  /* 0x0001801aff007984 */ /* 0x004ea20008000800 */
[----:B-1----:R-:W-:Y:S01]  /*37d0*/  UMOV UR36, 0x0 ;  /* 0x0000000000247882 */ /* 0x002fe20000000000 */
[----:B------:R-:W-:Y:S01]  /*37e0*/  UMOV UR37, 0x4200490 ;  /* 0x0420049000257882 */ /* 0x000fe20000000000 */
[----:B------:R-:W-:Y:S02]  /*37f0*/  USHF.R.S32.HI UR40, URZ, 0x1f, UR5 ;  /* 0x0000001fff287899 */ /* 0x000fe40008011405 */
[----:B------:R-:W-:-:S02]  /*3800*/  UISETP.GE.AND UP4, UPT, UR7, 0x1, UPT ;  /* 0x000000010700788c */ /* 0x000fc4000bf86270 */
[----:B------:R-:W-:Y:S02]  /*3810*/  ULEA.HI UR40, UR40, UR5, URZ, 0x6 ;  /* 0x0000000528287291 */ /* 0x000fe4000f8f30ff */
[----:B------:R-:W-:Y:S02]  /*3820*/  USHF.R.U32.HI UR5, URZ, 0x4, UR4 ;  /* 0x00000004ff057899 */ /* 0x000fe40008011604 */
[----:B------:R-:W-:Y:S02]  /*3830*/  USHF.R.S32.HI UR40, URZ, 0x6, UR40 ;  /* 0x00000006ff287899 */ /* 0x000fe40008011428 */
[----:B------:R-:W-:Y:S02]  /*3840*/  USHF.R.U32.HI UR4, URZ, 0x4, UR6 ;  /* 0x00000004ff047899 */ /* 0x000fe40008011606 */
[----:B------:R-:W-:Y:S02]  /*3850*/  UISETP.LT.AND UP0, UPT, UR40, 0x1, UPT ;  /* 0x000000012800788c */ /* 0x000fe4000bf01270 */
[----:B------:R-:W-:-:S02]  /*3860*/  ULOP3.LUT UR5, UR5, 0x3fff, URZ, 0xc0, !UPT ;  /* 0x00003fff05057892 */ /* 0x000fc4000f8ec0ff */
[----:B------:R-:W-:Y:S02]  /*3870*/  ULOP3.LUT UR4, UR4, 0x3fff, URZ, 0xc0, !UPT ;  /* 0x00003fff04047892 */ /* 0x000fe4000f8ec0ff */
[----:B------:R-:W-:Y:S02]  /*3880*/  USEL UR41, UR40, 0x1, !UP0 ;  /* 0x0000000128297887 */ /* 0x000fe4000c000000 */
[----:B------:R-:W-:Y:S02]  /*3890*/  ULOP3.LUT UR28, UR5, 0x10000, URZ, 0xfc, !UPT ;  /* 0x00010000051c7892 */ /* 0x000fe4000f8efcff */
[----:B------:R-:W-:Y:S02]  /*38a0*/  ULOP3.LUT UR29, UR4, 0x10000, URZ, 0xfc, !UPT ;  /* 0x00010000041d7892 */ /* 0x000fe4000f8efcff */
[----:B------:R-:W-:Y:S01]  /*38b0*/  UIADD3 UR41, UPT, UPT, -UR41, URZ, URZ ;  /* 0x000000ff29297290 */ /* 0x000fe2000fffe1ff */
[----:B------:R-:W-:Y:S01]  /*38c0*/  UMOV UR34, 0x0 ;  /* 0x0000000000227882 */ /* 0x000fe20000000000 */
[----:B------:R-:W-:Y:S01]  /*38d0*/  UMOV UR35, 0x4200490 ;  /* 0x0420049000237882 */ /* 0x000fe20000000000 */
[----:B------:R-:W-:Y:S01]  /*38e0*/  UMOV UR32, 0x0 ;  /* 0x0000000000207882 */ /* 0x000fe20000000000 */
[----:B------:R-:W-:Y:S01]  /*38f0*/  UMOV UR33, 0x4200490 ;  /* 0x0420049000217882 */ /* 0x000fe20000000000 */
[----:B--2---:R-:W-:-:S15]  /*3900*/  R2UR UR42, R0 ;  /* 0x00000000002a72ca */ /* 0x004fde00000e0000 */
.L_x_71:
[----:B------:R-:W-:Y:S02]  /*3910*/  LEA R0, R10, UR26, 0x3 ;  /* 0x0000001a0a007c11 */ /* 0x000fe4000f8e18ff */
[----:B------:R-:W-:Y:S02]  /*3920*/  SHF.L.U32 R2, R9, 0x1f, RZ ;  /* 0x0000001f09027819 */ /* 0x000fe400000006ff */
[----:B------:R-:W-:Y:S01]  /*3930*/  PLOP3.LUT P0, PT, PT, PT, UP4, 0x80, 0x8 ;  /* 0x000000000008781c */ /* 0x000fe20003f0f048 */
[----:B------:R-:W-:Y:S01]  /*3940*/  VIADD R3, R0, 0xe0 ;  /* 0x000000e000037836 */ /* 0x000fe20000000000 */
[----:B-1----:R-:W1:Y:S02]  /*3950*/  SYNCS.PHASECHK.TRANS64.TRYWAIT P1, [R0+URZ+0xd0], R2 ;  /* 0x0000d002000075a7 */ /* 0x002e6400080211ff */
[----:B-1-3--:R-:W-:Y:S09]  /*3960*/  @!P1 BRA `(.L_x_65) ;  /* 0x0000005400bc9947 */ /* 0x00aff20003800000 */
.L_x_166:
[----:B------:R-:W-:Y:S01]  /*3970*/  LEA R4, R10, UR26, 0x4 ;  /* 0x0000001a0a047c11 */ /* 0x000fe2000f8e20ff */
[----:B------:R-:W-:Y:S01]  /*3980*/  @UP4 ULEA UR4, UR24, UR26, 0x3 ;  /* 0x0000001a18044291 */ /* 0x000fe2000f8e18ff */
[----:B------:R-:W-:Y:S01]  /*3990*/  PLOP3.LUT P2, PT, PT, PT, PT, 0x80, 0x8 ;  /* 0x000000000008781c */ /* 0x000fe20003f4f070 */
[----:B------:R-:W-:Y:S01]  /*39a0*/  ULEA UR31, UR30, UR26, 0x3 ;  /* 0x0000001a1e1f7291 */ /* 0x000fe2000f8e18ff */
[----:B------:R-:W-:Y:S02]  /*39b0*/  PRMT R3, RZ, 0x654, R3 ;  /* 0x00000654ff037816 */ /* 0x000fe40000000003 */
[----:B------:R-:W2:Y:S01]  /*39c0*/  LDS.128 R4, [R4+0x160] ;  /* 0x0001600004047984 */ /* 0x000ea20000000c00 */
[----:B-1----:R-:W-:Y:S02]  /*39d0*/  @P0 SHF.L.U32 R2, R8, 0x1f, RZ ;  /* 0x0000001f08020819 */ /* 0x002fe400000006ff */
[----:B------:R-:W-:Y:S01]  /*39e0*/  SHF.L.U32 R0, R11, 0x1f, RZ ;  /* 0x0000001f0b007819 */ /* 0x000fe200000006ff */
[----:B------:R-:W-:Y:S01]  /*39f0*/  @!PT LDS RZ, [RZ] ;  /* 0x00000000fffff984 */ /* 0x000fe20000000800 */
[----:B------:R-:W-:Y:S01]  /*3a00*/  @!PT LDS RZ, [RZ] ;  /* 0x00000000fffff984 */ /* 0x000fe20000000800 */
[----:B------:R-:W-:Y:S01]  /*3a10*/  @!PT LDS RZ, [RZ] ;  /* 0x00000000fffff984 */ /* 0x000fe20000000800 */
[----:B------:R-:W-:Y:S01]  /*3a20*/  @!PT LDS RZ, [RZ] ;  /* 0x00000000fffff984 */ /* 0x000fe20000000800 */
[----:B------:R1:W-:Y:S06]  /*3a30*/  MEMBAR.ALL.CTA ;  /* 0x0000000000007992 */ /* 0x0003ec0000008000 */
[----:B-1----:R-:W1:Y:S02]  /*3a40*/  FENCE.VIEW.ASYNC.S ;  /* 0x00000000000073c6 */ /* 0x002e640000000000 */
[----:B-1----:R1:W-:Y:S01]  /*3a50*/  SYNCS.ARRIVE.TRANS64.RED.A1T0 RZ, [R3+URZ], RZ ;  /* 0x000000ff03ff79a7 */ /* 0x0023e200081004ff */
[----:B------:R1:W3:Y:S01]  /*3a60*/  @P0 SYNCS.PHASECHK.TRANS64.TRYWAIT P2, [UR4], R2 ;  /* 0x00000002ff0005a7 */ /* 0x0002e20008041104 */
[----:B------:R-:W-:Y:S01]  /*3a70*/  ULEA.HI UR4, UR30, UR30, URZ, 0x1 ;  /* 0x0000001e1e047291 */ /* 0x000fe2000f8f08ff */
[----:B--2---:R-:W-:-:S03]  /*3a80*/  LOP3.LUT P1, RZ, R6, 0x1, RZ, 0xc0, !PT ;  /* 0x0000000106ff7812 */ /* 0x004fc6000782c0ff */
[----:B------:R-:W-:Y:S02]  /*3a90*/  USHF.L.U32 UR11, UR4, 0x6, URZ ;  /* 0x00000006040b7899 */ /* 0x000fe400080006ff */
[----:B------:R-:W-:Y:S02]  /*3aa0*/  ULOP3.LUT UR4, UR4, 0xffe, URZ, 0xc0, !UPT ;  /* 0x00000ffe04047892 */ /* 0x000fe4000f8ec0ff */
[----:B------:R-:W-:Y:S02]  /*3ab0*/  ULOP3.LUT UR11, UR11, 0xffffff80, URZ, 0xc0, !UPT ;  /* 0xffffff800b0b7892 */ /* 0x000fe4000f8ec0ff */
[----:B------:R-:W-:Y:S02]  /*3ac0*/  UIADD3 UR4, UPT, UPT, -UR4, UR30, URZ ;  /* 0x0000001e04047290 */ /* 0x000fe4000fffe1ff */
[----:B------:R-:W-:Y:S01]  /*3ad0*/  UIADD3 UR11, UPT, UPT, UR42, UR11, URZ ;  /* 0x0000000b2a0b7290 */ /* 0x000fe2000fffe0ff */
[----:B------:R-:W2:Y:S03]  /*3ae0*/  SYNCS.PHASECHK.TRANS64.TRYWAIT P0, [UR31+0x110], R0 ;  /* 0x00011000ff0075a7 */ /* 0x000ea6000800111f */
[----:B------:R-:W-:Y:S01]  /*3af0*/  ULEA UR11, UR4, UR11, 0x14 ;  /* 0x0000000b040b7291 */ /* 0x000fe2000f8ea0ff */
[----:B-123--:R-:W-:Y:S11]  /*3b00*/  @!P0 BRA `(.L_x_66) ;  /* 0x0000005400688947 */ /* 0x00eff60003800000 */
.L_x_168:
[----:B------:R-:W-:Y:S01]  /*3b10*/  IADD3 R10, PT, PT, R10, 0x1, RZ ;  /* 0x000000010a0a7810 */ /* 0x000fe20007ffe0ff */
[----:B------:R-:W-:Y:S06]  /*3b20*/  BRA.U !UP4, `(.L_x_67) ;  /* 0x000000010cc07547 */ /* 0x000fec000b800000 */
[----:B------:R-:W-:Y:S01]  /*3b30*/  UPLOP3.LUT UP2, UPT, UPT, UPT, UPT, 0x40, 0x4 ;  /* 0x000000000004789c */ /* 0x000fe20003f4e870 */
[----:B------:R-:W-:Y:S01]  /*3b40*/  UMOV UR23, UR41 ;  /* 0x0000002900177c82 */ /* 0x000fe20008000000 */
[----:B------:R-:W-:Y:S01]  /*3b50*/  UMOV UR22, UR40 ;  /* 0x0000002800167c82 */ /* 0x000fe20008000000 */
[----:B------:R-:W-:-:S08]  /*3b60*/  UMOV UR10, UR24 ;  /* 0x00000018000a7c82 */ /* 0x000fd00008000000 */
.L_x_70:
[----:B------:R-:W-:Y:S02]  /*3b70*/  UIADD3 UR23, UPT, UPT, UR23, 0x1, URZ ;  /* 0x0000000117177890 */ /* 0x000fe4000fffe0ff */
[----:B--2---:R-:W-:Y:S02]  /*3b80*/  ULEA UR5, UR10, UR26, 0x3 ;  /* 0x0000001a0a057291 */ /* 0x004fe4000f8e18ff */
[----:B------:R-:W-:Y:S01]  /*3b90*/  UISETP.NE.AND UP3, UPT, UR23, URZ, UPT ;  /* 0x000000ff1700728c */ /* 0x000fe2000bf65270 */
[----:B---3--:R-:W-:Y:S10]  /*3ba0*/  @P2 BRA `(.L_x_68) ;  /* 0x00000000000c2947 */ /* 0x008ff40003800000 */
[----:B-1----:R-:W-:Y:S04]  /*3bb0*/  SHF.L.U32 R2, R8, 0x1f, RZ ;  /* 0x0000001f08027819 */ /* 0x002fe800000006ff */
[----:B------:R-:W1:Y:S02]  /*3bc0*/  SYNCS.PHASECHK.TRANS64.TRYWAIT P0, [UR5], R2 ;  /* 0x00000002ff0075a7 */ /* 0x000e640008001105 */
[----:B-1----:R-:W-:Y:S05]  /*3bd0*/  @!P0 BRA `(.L_x_69) ;  /* 0x00000054004c8947 */ /* 0x002fea0003800000 */
.L_x_68:
[----:B------:R-:W-:Y:S01]  /*3be0*/  UISETP.NE.AND UP0, UPT, UR22, 0x1, UPT ;  /* 0x000000011600788c */ /* 0x000fe2000bf05270 */
[----:B------:R-:W-:Y:S01]  /*3bf0*/  PLOP3.LUT P2, PT, PT, PT, PT, 0x80, 0x8 ;  /* 0x000000000008781c */ /* 0x000fe20003f4f070 */
[----:B------:R-:W-:Y:S02]  /*3c00*/  UIADD3 UR4, UPT, UPT, UR10, 0x1, URZ ;  /* 0x000000010a047890 */ /* 0x000fe4000fffe0ff */
[----:B------:R-:W-:Y:S02]  /*3c10*/  UIADD3 UR25, UPT, UPT, UR5, 0x40, URZ ;  /* 0x0000004005197890 */ /* 0x000fe4000fffe0ff */
[----:B------:R-:W-:Y:S01]  /*3c20*/  UISETP.NE.AND UP1, UPT, UR4, 0x8, UPT ;  /* 0x000000080400788c */ /* 0x000fe2000bf25270 */
[----:B------:R-:W-:Y:S01]  /*3c30*/  PLOP3.LUT P0, PT, PT, PT, UP0, 0x80, 0x8 ;  /* 0x000000000008781c */ /* 0x000fe20003f0f008 */
[----:B------:R-:W-:Y:S02]  /*3c40*/  UIADD3 UR22, UPT, UPT, UR22, -0x1, URZ ;  /* 0xffffffff16167890 */ /* 0x000fe4000fffe0ff */
[----:B------:R-:W-:Y:S02]  /*3c50*/  USEL UR6, URZ, 0x1, UP1 ;  /* 0x00000001ff067887 */ /* 0x000fe40008800000 */
[----:B------:R-:W-:Y:S01]  /*3c60*/  USEL UR24, UR4, URZ, UP1 ;  /* 0x000000ff04187287 */ /* 0x000fe20008800000 */
[----:B------:R-:W-:Y:S01]  /*3c70*/  UMOV UR7, 0x40004040 ;  /* 0x4000404000077882 */ /* 0x000fe20000000000 */
[----:B------:R-:W-:Y:S02]  /*3c80*/  UMOV UR5, 0x40004040 ;  /* 0x4000404000057882 */ /* 0x000fe40000000000 */
[----:B------:R-:W-:Y:S01]  /*3c90*/  @UP0 ULEA UR4, UR24, UR26, 0x3 ;  /* 0x0000001a18040291 */ /* 0x000fe2000f8e18ff */
[----:B------:R-:W-:Y:S01]  /*3ca0*/  LOP3.LUT R8, R8, UR6, RZ, 0x3c, !PT ;  /* 0x0000000608087c12 */ /* 0x000fe2000f8e3cff */
[----:B------:R-:W-:Y:S01]  /*3cb0*/  ULEA UR6, UR10, UR29, 0xa ;  /* 0x0000001d0a067291 */ /* 0x000fe2000f8e50ff */
[----:B------:R-:W-:Y:S02]  /*3cc0*/  UMOV UR21, 0x40004040 ;  /* 0x4000404000157882 */ /* 0x000fe40000000000 */
[----:B-1----:R-:W-:Y:S01]  /*3cd0*/  @P0 SHF.L.U32 R0, R8, 0x1f, RZ ;  /* 0x0000001f08000819 */ /* 0x002fe200000006ff */
[----:B------:R-:W-:Y:S02]  /*3ce0*/  UIADD3 UR20, UPT, UPT, UR6, 0x2, URZ ;  /* 0x0000000206147890 */ /* 0x000fe4000fffe0ff */
[----:B------:R-:W-:Y:S01]  /*3cf0*/  UIADD3 UR16, UPT, UPT, UR6, 0x4, URZ ;  /* 0x0000000406107890 */ /* 0x000fe2000fffe0ff */
[----:B------:R2:W3:Y:S01]  /*3d00*/  @P0 SYNCS.PHASECHK.TRANS64.TRYWAIT P2, [UR4], R0 ;  /* 0x00000000ff0005a7 */ /* 0x0004e20008041104 */
[----:B------:R-:W-:Y:S02]  /*3d10*/  ULEA UR4, UR10, UR28, 0x9 ;  /* 0x0000001c0a047291 */ /* 0x000fe4000f8e48ff */
[----:B------:R-:W-:Y:S02]  /*3d20*/  UIADD3 UR12, UPT, UPT, UR6, 0x6, URZ ;  /* 0x00000006060c7890 */ /* 0x000fe4000fffe0ff */
[----:B------:R-:W-:Y:S02]  /*3d30*/  UIADD3 UR18, UPT, UPT, UR4, 0x2, URZ ;  /* 0x0000000204127890 */ /* 0x000fe4000fffe0ff */
[----:B------:R-:W-:Y:S02]  /*3d40*/  UIADD3 UR14, UPT, UPT, UR4, 0x4, URZ ;  /* 0x00000004040e7890 */ /* 0x000fe4000fffe0ff */
[----:B------:R-:W-:Y:S01]  /*3d50*/  UIADD3 UR8, UPT, UPT, UR4, 0x6, URZ ;  /* 0x0000000604087890 */ /* 0x000fe2000fffe0ff */
[----:B------:R2:W-:Y:S01]  /*3d60*/  UTCHMMA gdesc[UR4], gdesc[UR6], tmem[UR11], tmem[UR38], idesc[UR39], UP2 ;  /* 0x00ff2606040075ea */ /* 0x0005e2000900000b */
[----:B------:R-:W-:Y:S01]  /*3d70*/  UPLOP3.LUT UP2, UPT, UPT, UPT, UPT, 0x80, 0x8 ;  /* 0x000000000008789c */ /* 0x000fe20003f4f070 */
[----:B------:R-:W-:Y:S01]  /*3d80*/  UMOV UR19, 0x40004040 ;  /* 0x4000404000137882 */ /* 0x000fe20000000000 */
[----:B------:R-:W-:Y:S01]  /*3d90*/  UMOV UR17, 0x40004040 ;  /* 0x4000404000117882 */ /* 0x000fe20000000000 */
[----:B------:R2:W-:Y:S01]  /*3da0*/  UTCHMMA gdesc[UR18], gdesc[UR20], tmem[UR11], tmem[UR36], idesc[UR37], UPT ;  /* 0x00ff2414120075ea */ /* 0x0005e2000b80000b */
[----:B------:R-:W-:Y:S01]  /*3db0*/  UMOV UR15, 0x40004040 ;  /* 0x40004040000f7882 */ /* 0x000fe20000000000 */
[----:B------:R-:W-:Y:S01]  /*3dc0*/  UMOV UR13, 0x40004040 ;  /* 0x40004040000d7882 */ /* 0x000fe20000000000 */
[----:B------:R-:W-:Y:S01]  /*3dd0*/  UMOV UR9, 0x40004040 ;  /* 0x4000404000097882 */ /* 0x000fe20000000000 */
[----:B------:R2:W-:Y:S01]  /*3de0*/  UTCHMMA gdesc[UR14], gdesc[UR16], tmem[UR11], tmem[UR34], idesc[UR35], UPT ;  /* 0x00ff22100e0075ea */ /* 0x0005e2000b80000b */
[----:B------:R2:W-:Y:S01]  /*3df0*/  UTCHMMA gdesc[UR8], gdesc[UR12], tmem[UR11], tmem[UR32], idesc[UR33], UPT ;  /* 0x00ff200c080075ea */ /* 0x0005e2000b80000b */
[----:B------:R2:W-:Y:S01]  /*3e00*/  UTCBAR.MULTICAST [UR25], URZ, UR27 ;  /* 0x000000ff190073e9 */ /* 0x0005e2000800081b */
[----:B------:R-:W-:Y:S01]  /*3e10*/  UMOV UR10, UR24 ;  /* 0x00000018000a7c82 */ /* 0x000fe20008000000 */
[----:B------:R-:W-:Y:S05]  /*3e20*/  BRA.U UP3, `(.L_x_70) ;  /* 0xfffffffd03507547 */ /* 0x000fea000b83ffff */
.L_x_67:
[----:B--2---:R-:W-:Y:S01]  /*3e30*/  UIADD3 UR4, UPT, UPT, UR30, 0x1, URZ ;  /* 0x000000011e047890 */ /* 0x004fe2000fffe0ff */
[C---:B------:R-:W-:Y:S01]  /*3e40*/  ISETP.NE.AND P0, PT, R10.reuse, 0x2, PT ;  /* 0x000000020a00780c */ /* 0x040fe20003f05270 */
[----:B------:R-:W-:Y:S02]  /*3e50*/  UIADD3 UR5, UPT, UPT, UR31, 0xf0, URZ ;  /* 0x000000f01f057890 */ /* 0x000fe4000fffe0ff */
[----:B------:R-:W-:Y:S01]  /*3e60*/  UISETP.NE.AND UP0, UPT, UR4, 0x4, UPT ;  /* 0x000000040400788c */ /* 0x000fe2000bf05270 */
[----:B-1----:R-:W-:Y:S02]  /*3e70*/  SEL R0, RZ, 0x1, P0 ;  /* 0x00000001ff007807 */ /* 0x002fe40000000000 */
[----:B------:R-:W-:Y:S01]  /*3e80*/  SEL R10, R10, RZ, P0 ;  /* 0x000000ff0a0a7207 */ /* 0x000fe20000000000 */
[----:B------:R-:W-:Y:S01]  /*3e90*/  USEL UR6, URZ, 0x1, UP0 ;  /* 0x00000001ff067887 */ /* 0x000fe20008000000 */
[----:B------:R-:W-:Y:S01]  /*3ea0*/  LOP3.LUT R9, R9, R0, RZ, 0x3c, !PT ;  /* 0x0000000009097212 */ /* 0x000fe200078e3cff */
[----:B------:R-:W-:Y:S01]  /*3eb0*/  USEL UR30, UR4, URZ, UP0 ;  /* 0x000000ff041e7287 */ /* 0x000fe20008000000 */
[----:B------:R1:W-:Y:S03]  /*3ec0*/  UTCBAR [UR5], URZ ;  /* 0x000000ff050073e9 */ /* 0x0003e600080000ff */
[----:B------:R-:W-:Y:S01]  /*3ed0*/  LOP3.LUT R11, R11, UR6, RZ, 0x3c, !PT ;  /* 0x000000060b0b7c12 */ /* 0x000fe2000f8e3cff */
[----:B------:R-:W-:Y:S07]  /*3ee0*/  @P1 BRA `(.L_x_71) ;  /* 0xfffffff800881947 */ /* 0x000fee000383ffff */
[----:B------:R-:W2:Y:S01]  /*3ef0*/  S2UR UR8, SR_CgaCtaId ;  /* 0x00000000000879c3 */ /* 0x000ea20000008800 */
[----:B------:R-:W-:Y:S01]  /*3f00*/  ELECT P0, URZ, PT ;  /* 0x0000000000ff782f */ /* 0x000fe20003800000 */
[----:B------:R-:W-:Y:S01]  /*3f10*/  IMAD.MOV.U32 R0, RZ, RZ, 0x1 ;  /* 0x00000001ff007424 */ /* 0x000fe200078e00ff */
[----:B------:R-:W-:Y:S01]  /*3f20*/  UIADD3 UR26, UPT, UPT, UR26, 0x110, URZ ;  /* 0x000001101a1a7890 */ /* 0x000fe2000fffe0ff */
[----:B------:R-:W-:Y:S01]  /*3f30*/  SHF.L.U32 R2, R11, 0x1f, RZ ;  /* 0x0000001f0b027819 */ /* 0x000fe200000006ff */
[----:B------:R-:W-:-:S03]  /*3f40*/  UMOV UR4, 0x40 ;  /* 0x0000004000047882 */ /* 0x000fc60000000000 */
[----:B------:R-:W-:Y:S01]  /*3f50*/  UVIRTCOUNT.DEALLOC.SMPOOL 0x80 ;  /* 0x000000800000784c */ /* 0x000fe20000000000 */
[----:B--2---:R-:W-:Y:S02]  /*3f60*/  ULEA UR8, UR8, UR4, 0x18 ;  /* 0x0000000408087291 */ /* 0x004fe4000f8ec0ff */
[----:B------:R-:W-:-:S07]  /*3f70*/  ULEA UR4, UR30, UR26, 0x3 ;  /* 0x0000001a1e047291 */ /* 0x000fce000f8e18ff */
[----:B------:R2:W-:Y:S02]  /*3f80*/  @P0 STS.U8 [UR8+0x1c], R0 ;  /* 0x00001c00ff000988 */ /* 0x0005e40008000008 */
[----:B------:R-:W4:Y:S02]  /*3f90*/  SYNCS.PHASECHK.TRANS64.TRYWAIT P0, [UR4], R2 ;  /* 0x00000002ff0075a7 */ /* 0x000f240008001104 */
[----:B--2-4-:R-:W-:Y:S05]  /*3fa0*/  @!P0 BRA `(.L_x_72) ;  /* 0x0000005000708947 */ /* 0x014fea0003800000 */
.L_x_171:
[----:B------:R-:W-:-:S04]  /*3fb0*/  UIADD3 UR4, UPT, UPT, UR30, 0x1, URZ ;  /* 0x000000011e047890 */ /* 0x000fc8000fffe0ff */
[----:B------:R-:W-:-:S04]  /*3fc0*/  UISETP.NE.AND UP0, UPT, UR4, 0x4, UPT ;  /* 0x000000040400788c */ /* 0x000fc8000bf05270 */
[----:B------:R-:W-:Y:S02]  /*3fd0*/  USEL UR6, URZ, 0x1, UP0 ;  /* 0x00000001ff067887 */ /* 0x000fe40008000000 */
[----:B------:R-:W-:-:S04]  /*3fe0*/  USEL UR4, UR4, URZ, UP0 ;  /* 0x000000ff04047287 */ /* 0x000fc80008000000 */
[----:B-1----:R-:W-:Y:S01]  /*3ff0*/  ULEA UR5, UR4, UR26, 0x3 ;  /* 0x0000001a04057291 */ /* 0x002fe2000f8e18ff */
[----:B--2---:R-:W-:-:S04]  /*4000*/  LOP3.LUT R2, R11, UR6, RZ, 0x3c, !PT ;  /* 0x000000060b027c12 */ /* 0x004fc8000f8e3cff */
[----:B------:R-:W-:-:S04]  /*4010*/  SHF.L.U32 R3, R2, 0x1f, RZ ;  /* 0x0000001f02037819 */ /* 0x000fc800000006ff */
[----:B------:R-:W1:Y:S02]  /*4020*/  SYNCS.PHASECHK.TRANS64.TRYWAIT P0, [UR5], R3 ;  /* 0x00000003ff0075a7 */ /* 0x000e640008001105 */
[----:B-1----:R-:W-:Y:S05]  /*4030*/  @!P0 BRA `(.L_x_73) ;  /* 0x0000005000648947 */ /* 0x002fea0003800000 */
.L_x_173:
        /* <DEDUP_REMOVED lines=9> */
.L_x_175:
[----:B------:R-:W-:-:S04]  /*40d0*/  UIADD3 UR4, UPT, UPT, UR4, 0x1, URZ ;  /* 0x0000000104047890 */ /* 0x000fc8000fffe0ff */
[----:B------:R-:W-:-:S04]  /*40e0*/  UISETP.NE.AND UP0, UPT, UR4, 0x4, UPT ;  /* 0x000000040400788c */ /* 0x000fc8000bf05270 */
[----:B------:R-:W-:Y:S02]  /*40f0*/  USEL UR5, URZ, 0x1, UP0 ;  /* 0x00000001ff057887 */ /* 0x000fe40008000000 */
[----:B------:R-:W-:-:S04]  /*4100*/  USEL UR4, UR4, URZ, UP0 ;  /* 0x000000ff04047287 */ /* 0x000fc80008000000 */
[----:B------:R-:W-:Y:S01]  /*4110*/  ULEA UR4, UR4, UR26, 0x3 ;  /* 0x0000001a04047291 */ /* 0x000fe2000f8e18ff */
[----:B------:R-:W-:-:S04]  /*4120*/  LOP3.LUT R2, R2, UR5, RZ, 0x3c, !PT ;  /* 0x0000000502027c12 */ /* 0x000fc8000f8e3cff */
[----:B------:R-:W-:-:S04]  /*4130*/  SHF.L.U32 R2, R2, 0x1f, RZ ;  /* 0x0000001f02027819 */ /* 0x000fc800000006ff */
[----:B------:R-:W2:Y:S02]  /*4140*/  SYNCS.PHASECHK.TRANS64.TRYWAIT P0, [UR4], R2 ;  /* 0x00000002ff0075a7 */ /* 0x000ea40008001104 */
[----:B--2---:R-:W-:Y:S05]  /*4150*/  @!P0 BRA `(.L_x_75) ;  /* 0x00000050004c8947 */ /* 0x004fea0003800000 */
.L_x_177:
[----:B------:R-:W-:Y:S01]  /*4160*/  NOP ;  /* 0x0000000000007918 */ /* 0x000fe20000000000 */
[----:B-1----:R-:W1:Y:S01]  /*4170*/  LDS R0, [UR8+0x14] ;  /* 0x00001408ff007984 */ /* 0x002e620008000800 */
[----:B------:R-:W-:Y:S01]  /*4180*/  ULOP3.LUT UR4, UR42, 0xffff, URZ, 0xc0, !UPT ;  /* 0x0000ffff2a047892 */ /* 0x000fe2000f8ec0ff */
[----:B------:R-:W-:Y:S01]  /*4190*/  UMOV UR5, 0xffff ;  /* 0x0000ffff00057882 */ /* 0x000fe20000000000 */
[----:B------:R-:W-:Y:S02]  /*41a0*/  UMOV UR6, 0x1 ;  /* 0x0000000100067882 */ /* 0x000fe40000000000 */
[----:B------:R-:W-:-:S04]  /*41b0*/  USHF.R.U32.HI UR4, URZ, 0x5, UR4 ;  /* 0x00000005ff047899 */ /* 0x000fc80008011604 */
[----:B------:R-:W-:Y:S02]  /*41c0*/  USHF.L.U32 UR5, UR5, UR4, URZ ;  /* 0x0000000405057299 */ /* 0x000fe400080006ff */
[----:B------:R-:W-:-:S04]  /*41d0*/  USHF.L.U32 UR4, UR6, UR4, URZ ;  /* 0x0000000406047299 */ /* 0x000fc800080006ff */
[----:B-1----:R-:W-:-:S04]  /*41e0*/  LOP3.LUT R0, R0, UR5, RZ, 0xc0, !PT ;  /* 0x0000000500007c12 */ /* 0x002fc8000f8ec0ff */
[----:B------:R-:W-:-:S13]  /*41f0*/  ISETP.NE.AND P0, PT, R0, UR5, PT ;  /* 0x0000000500007c0c */ /* 0x000fda000bf05270 */
[----:B------:R-:W-:Y:S05]  /*4200*/  @P0 BRA `(.L_x_76) ;  /* 0x0000000000580947 */ /* 0x000fea0003800000 */
[----:B------:R-:W1:Y:S02]  /*4210*/  LDS R0, [UR8+0x18] ;  /* 0x00001808ff007984 */ /* 0x000e640008000800 */
[----:B-1----:R-:W-:-:S04]  /*4220*/  LOP3.LUT R0, R0, UR4, RZ, 0xc0, !PT ;  /* 0x0000000400007c12 */ /* 0x002fc8000f8ec0ff */
[----:B------:R-:W-:-:S13]  /*4230*/  ISETP.NE.AND P0, PT, R0, UR4, PT ;  /* 0x0000000400007c0c */ /* 0x000fda000bf05270 */
[----:B------:R-:W-:Y:S05]  /*4240*/  @P0 BRA `(.L_x_77) ;  /* 0x00000000003c0947 */ /* 0x000fea0003800000 */
[----:B------:R-:W1:Y:S01]  /*4250*/  S2R R2, SR_LANEID ;  /* 0x0000000000027919 */ /* 0x000e620000000000 */
[----:B------:R-:W-:-:S06]  /*4260*/  ULOP3.LUT UR5, URZ, UR5, URZ, 0x33, !UPT ;  /* 0x00000005ff057292 */ /* 0x000fcc000f8e33ff */
[----:B------:R-:W-:-:S04]  /*4270*/  IMAD.U32 R0, RZ, RZ, UR5 ;  /* 0x00000005ff007e24 */ /* 0x000fc8000f8e00ff */
[----:B------:R2:W4:Y:S02]  /*4280*/  REDUX UR7, R0 ;  /* 0x00000000000773c4 */ /* 0x0005240000000000 */
[----:B------:R1:W-:Y:S01]  /*4290*/  UTCATOMSWS.AND URZ, UR5 ;  /* 0x0000000500ff79e3 */ /* 0x0003e20008000000 */
[----:B--2---:R-:W-:Y:S01]  /*42a0*/  LOP3.LUT R0, RZ, UR4, RZ, 0x33, !PT ;  /* 0x00000004ff007c12 */ /* 0x004fe2000f8e33ff */
[----:B------:R-:W-:Y:S02]  /*42b0*/  VOTEU.ANY UR4, UPT, PT ;  /* 0x0000000000047886 */ /* 0x000fe400038e0100 */
[----:B------:R-:W-:Y:S02]  /*42c0*/  UFLO.U32 UR4, UR4 ;  /* 0x00000004000472bd */ /* 0x000fe400080e0000 */
[----:B------:R-:W2:Y:S04]  /*42d0*/  REDUX UR6, R0 ;  /* 0x00000000000673c4 */ /* 0x000ea80000000000 */
[----:B-1----:R-:W-:-:S02]  /*42e0*/  ISETP.EQ.U32.AND P0, PT, R2, UR4, PT ;  /* 0x0000000402007c0c */ /* 0x002fc4000bf02070 */
[----:B----4-:R-:W-:-:S11]  /*42f0*/  MOV R2, UR7 ;  /* 0x0000000700027c02 */ /* 0x010fd60008000f00 */
[----:B------:R1:W-:Y:S01]  /*4300*/  @P0 ATOMS.AND RZ, [UR8+0x14], R2 ;  /* 0x00001402ffff098c */ /* 0x0003e2000a800008 */
[----:B--2---:R-:W-:-:S05]  /*4310*/  IMAD.U32 R0, RZ, RZ, UR6 ;  /* 0x00000006ff007e24 */ /* 0x004fca000f8e00ff */
[----:B------:R1:W-:Y:S01]  /*4320*/  @P0 ATOMS.AND RZ, [UR8+0x18], R0 ;  /* 0x00001800ffff098c */ /* 0x0003e2000a800008 */
[----:B------:R-:W-:Y:S05]  /*4330*/  BRA `(.L_x_78) ;  /* 0x0000000000147947 */ /* 0x000fea0003800000 */
.L_x_77:
[----:B------:R-:W-:Y:S02]  /*4340*/  MOV R2, 0x4360 ;  /* 0x0000436000027802 */ /* 0x000fe40000000f00 */
[----:B---3-5:R-:W-:Y:S05]  /*4350*/  CALL.REL.NOINC `($__internal_0_$__cuda_sm10x_tcgen05_guardrail_trap_col_being_dealloced_not_returned_by_alloc) ;  /* 0x0000005400347944 */ /* 0x028fea0003c00000 */
[----:B------:R-:W-:Y:S05]  /*4360*/  BRA `(.L_x_78) ;  /* 0x0000000000087947 */ /* 0x000fea0003800000 */
.L_x_76:
[----:B------:R-:W-:Y:S02]  /*4370*/  MOV R2, 0x4390 ;  /* 0x0000439000027802 */ /* 0x000fe40000000f00 */
[----:B---3-5:R-:W-:Y:S05]  /*4380*/  CALL.REL.NOINC `($__internal_2_$__cuda_sm10x_tcgen05_guardrail_trap_unallocated_columns_being_dealloced) ;  /* 0x0000005400407944 */ /* 0x028fea0003c00000 */
.L_x_78:
[----:B------:R-:W-:Y:S01]  /*4390*/  NOP ;  /* 0x0000000000007918 */ /* 0x000fe20000000000 */
[----:B------:R-:W-:Y:S05]  /*43a0*/  EXIT ;  /* 0x000000000000794d */ /* 0x000fea0003800000 */
.L_x_60:
[----:B------:R-:W-:-:S09]  /*43b0*/  UISETP.NE.OR UP0, UPT, UR17, 0x3, !UP4 ;  /* 0x000000031100788c */ /* 0x000fd2000e705670 */
[----:B------:R-:W-:Y:S05]  /*43c0*/  BRA.U UP0, `(.L_x_79) ;  /* 0x00000011005c7547 */ /* 0x000fea000b800000 */
[----:B------:R-:W2:Y:S01]  /*43d0*/  S2UR UR10, SR_CgaCtaId ;  /* 0x00000000000a79c3 */ /* 0x000ea20000008800 */
[----:B------:R-:W3:Y:S01]  /*43e0*/  LDCU UR31, c[0x0][0x370] ;  /* 0x00006e00ff1f77ac */ /* 0x000ee20008000800 */
[----:B------:R-:W-:Y:S02]  /*43f0*/  HFMA2 R13, -RZ, RZ, 0, 0 ;  /* 0x00000000ff0d7431 */ /* 0x000fe400000001ff */
[----:B------:R-:W-:Y:S01]  /*4400*/  IMAD.MOV.U32 R15, RZ, RZ, 0x1 ;  /* 0x00000001ff0f7424 */ /* 0x000fe200078e00ff */
[----:B------:R-:W-:Y:S01]  /*4410*/  MOV R7, 0x1000 ;  /* 0x0000100000077802 */ /* 0x000fe20000000f00 */
[----:B------:R-:W3:Y:S01]  /*4420*/  LDCU.128 UR44, c[0x0][0xb10] ;  /* 0x00016200ff2c77ac */ /* 0x000ee20008000c00 */
[----:B------:R-:W-:Y:S01]  /*4430*/  IMAD.MOV.U32 R14, RZ, RZ, RZ ;  /* 0x000000ffff0e7224 */ /* 0x000fe200078e00ff */
[----:B------:R-:W4:Y:S01]  /*4440*/  LDC.64 R16, c[0x0][0x348] ;  /* 0x0000d200ff107b82 */ /* 0x000f220000000a00 */
[----:B------:R-:W1:Y:S01]  /*4450*/  LDCU UR30, c[0x0][0x374] ;  /* 0x00006e80ff1e77ac */ /* 0x000e620008000800 */
[----:B------:R-:W2:Y:S06]  /*4460*/  LDCU UR15, c[0x0][0xb0c] ;  /* 0x00016180ff0f77ac */ /* 0x000eac0008000800 */
[----:B------:R-:W4:Y:S01]  /*4470*/  LDC.64 R2, c[0x0][0x888] ;  /* 0x00022200ff027b82 */ /* 0x000f220000000a00 */
[----:B------:R-:W4:Y:S01]  /*4480*/  LDCU UR49, c[0x0][0xb20] ;  /* 0x00016400ff3177ac */ /* 0x000f220008000800 */
[----:B------:R-:W4:Y:S06]  /*4490*/  LDCU UR4, c[0x0][0xb30] ;  /* 0x00016600ff0477ac */ /* 0x000f2c0008000800 */
[----:B------:R-:W4:Y:S01]  /*44a0*/  LDC.64 R4, c[0x0][0x890] ;  /* 0x00022400ff047b82 */ /* 0x000f220000000a00 */
[----:B------:R-:W-:Y:S01]  /*44b0*/  UMOV UR21, 0x400 ;  /* 0x0000040000157882 */ /* 0x000fe20000000000 */
[----:B---3--:R-:W-:-:S02]  /*44c0*/  UIMAD.WIDE.U32 UR6, UR31, UR44, URZ ;  /* 0x0000002c1f0672a5 */ /* 0x008fc4000f8e00ff */
[----:B-1----:R-:W-:Y:S02]  /*44d0*/  UIMAD.WIDE.U32 UR8, UR30, UR47, URZ ;  /* 0x0000002f1e0872a5 */ /* 0x002fe4000f8e00ff */
[----:B--2---:R-:W-:Y:S02]  /*44e0*/  ULEA UR21, UR10, UR21, 0x18 ;  /* 0x000000150a157291 */ /* 0x004fe4000f8ec0ff */
[----:B------:R-:W-:Y:S02]  /*44f0*/  UPLOP3.LUT UP3, UPT, UPT, UPT, UPT, 0x40, 0x4 ;  /* 0x000000000004789c */ /* 0x000fe40003f6e870 */
[----:B------:R-:W-:Y:S02]  /*4500*/  UIADD3 UR37, UPT, UPT, UR21, 0x98, URZ ;  /* 0x0000009815257890 */ /* 0x000fe4000fffe0ff */
[----:B------:R-:W-:Y:S02]  /*4510*/  UIADD3 UR33, UPT, UPT, UR21, 0x80, URZ ;  /* 0x0000008015217890 */ /* 0x000fe4000fffe0ff */
[----:B------:R-:W-:-:S02]  /*4520*/  UIADD3 UR25, UPT, UPT, UR21, 0x88, URZ ;  /* 0x0000008815197890 */ /* 0x000fc4000fffe0ff */
[----:B------:R-:W-:Y:S01]  /*4530*/  UIADD3 UR17, UPT, UPT, UR21, 0x90, URZ ;  /* 0x0000009015117890 */ /* 0x000fe2000fffe0ff */
[----:B------:R-:W-:Y:S01]  /*4540*/  UMOV UR6, UR7 ;  /* 0x0000000700067c82 */ /* 0x000fe20008000000 */
[----:B------:R-:W-:Y:S01]  /*4550*/  UMOV UR41, UR9 ;  /* 0x0000000900297c82 */ /* 0x000fe20008000000 */
[----:B------:R-:W-:Y:S02]  /*4560*/  UISETP.GE.AND UP0, UPT, UR42, 0x1, UPT ;  /* 0x000000012a00788c */ /* 0x000fe4000bf06270 */
[----:B------:R-:W-:Y:S01]  /*4570*/  UISETP.NE.AND UP4, UPT, UR42, 0x1, UPT ;  /* 0x000000012a00788c */ /* 0x000fe2000bf85270 */
[----:B------:R-:W1:Y:S01]  /*4580*/  LDCU.64 UR22, c[0x0][0xb28] ;  /* 0x00016500ff1677ac */ /* 0x000e620008000a00 */
[----:B------:R-:W-:Y:S02]  /*4590*/  UISETP.NE.AND UP6, UPT, UR15, 0x1, UPT ;  /* 0x000000010f00788c */ /* 0x000fe4000bfc5270 */
[----:B------:R-:W-:Y:S02]  /*45a0*/  UISETP.NE.AND UP5, UPT, UR46, 0x1, UPT ;  /* 0x000000012e00788c */ /* 0x000fe4000bfa5270 */
[----:B------:R-:W-:-:S02]  /*45b0*/  UPRMT UR37, UR10, 0x654, UR37 ;  /* 0x000006540a257896 */ /* 0x000fc40008000025 */
[----:B------:R-:W-:Y:S02]  /*45c0*/  USHF.R.U32.HI UR43, URZ, UR45, UR6 ;  /* 0x0000002dff2b7299 */ /* 0x000fe40008011606 */
[----:B------:R-:W-:Y:S02]  /*45d0*/  UPRMT UR40, UR10, 0x654, UR33 ;  /* 0x000006540a287896 */ /* 0x000fe40008000021 */
[----:B------:R-:W-:Y:S02]  /*45e0*/  UPRMT UR39, UR10, 0x654, UR25 ;  /* 0x000006540a277896 */ /* 0x000fe40008000019 */
[----:B------:R-:W-:Y:S02]  /*45f0*/  UPRMT UR38, UR10, 0x654, UR17 ;  /* 0x000006540a267896 */ /* 0x000fe40008000011 */
[----:B----4-:R-:W-:Y:S02]  /*4600*/  USHF.R.U32.HI UR41, URZ, UR49, UR41 ;  /* 0x00000031ff297299 */ /* 0x010fe40008011629 */
[----:B------:R-:W-:-:S11]  /*4610*/  UISETP.NE.AND UP2, UPT, UR4, 0x1, UPT ;  /* 0x000000010400788c */ /* 0x000fd6000bf45270 */
.L_x_90:
[C---:B------:R-:W-:Y:S02]  /*4620*/  LEA R12, R14.reuse, UR21, 0x3 ;  /* 0x000000150e0c7c11 */ /* 0x040fe4000f8e18ff */
[----:B------:R-:W-:Y:S02]  /*4630*/  SHF.L.U32 R0, R13, 0x1f, RZ ;  /* 0x0000001f0d007819 */ /* 0x000fe400000006ff */
[----:B------:R-:W-:Y:S02]  /*4640*/  LEA R8, R14, UR21, 0x4 ;  /* 0x000000150e087c11 */ /* 0x000fe4000f8e20ff */
[----:B--2---:R-:W2:Y:S02]  /*4650*/  SYNCS.PHASECHK.TRANS64.TRYWAIT P0, [R12+URZ+0xd0], R0 ;  /* 0x0000d0000c0075a7 */ /* 0x004ea400080011ff */
[----:B--2---:R-:W-:Y:S05]  /*4660*/  @!P0 BRA `(.L_x_80) ;  /* 0x0000004c00208947 */ /* 0x004fea0003800000 */
.L_x_178:
        /* <DEDUP_REMOVED lines=8> */
[----:B---3--:R-:W-:Y:S11]  /*46f0*/  LOP3.LUT P0, RZ, R10, 0x1, RZ, 0xc0, !PT ;  /* 0x000000010aff7812 */ /* 0x008ff6000780c0ff */
[----:B------:R-:W-:Y:S02]  /*4700*/  @!UPT UIADD3 URZ, UPT, UPT, URZ, URZ, URZ ;  /* 0x000000fffffff290 */ /* 0x000fe4000fffe0ff */
[----:B----4-:R-:W-:Y:S01]  /*4710*/  VOTEU.ANY UP1, P0 ;  /* 0x0000000000ff7886 */ /* 0x010fe20000020100 */
[----:B------:R-:W-:Y:S11]  /*4720*/  PLOP3.LUT P0, PT, PT, PT, UP1, 0x80, 0x8 ;  /* 0x000000000008781c */ /* 0x000ff60003f0f018 */
[----:B------:R-:W-:Y:S02]  /*4730*/  @!UPT UIADD3 URZ, UPT, UPT, URZ, URZ, URZ ;  /* 0x000000fffffff290 */ /* 0x000fe4000fffe0ff */
[----:B--2---:R-:W-:Y:S02]  /*4740*/  @P0 SHF.R.U32.HI R0, RZ, 0x10, R9 ;  /* 0x00000010ff000819 */ /* 0x004fe40000011609 */
[----:B------:R-:W-:Y:S02]  /*4750*/  @P0 MOV R6, R8 ;  /* 0x0000000800060202 */ /* 0x000fe40000000f00 */
[----:B------:R-:W-:Y:S01]  /*4760*/  @P0 R2UR UR4, R0 ;  /* 0x00000000000402ca */ /* 0x000fe200000e0000 */
[----:B------:R-:W-:Y:S01]  /*4770*/  VIADD R0, R12, 0xe0 ;  /* 0x000000e00c007836 */ /* 0x000fe20000000000 */
[----:B------:R-:W-:Y:S02]  /*4780*/  @P0 LOP3.LUT R8, R9, 0xffff, RZ, 0xc0, !PT ;  /* 0x0000ffff09080812 */ /* 0x000fe400078ec0ff */
[----:B------:R-:W-:Y:S02]  /*4790*/  @P0 R2UR UR6, R6 ;  /* 0x00000000060602ca */ /* 0x000fe400000e0000 */
[----:B------:R-:W-:Y:S02]  /*47a0*/  PRMT R0, RZ, 0x654, R0 ;  /* 0x00000654ff007816 */ /* 0x000fe40000000000 */
[----:B------:R-:W-:Y:S02]  /*47b0*/  @P0 R2UR UR5, R8 ;  /* 0x00000000080502ca */ /* 0x000fe400000e0000 */
[----:B------:R2:W-:Y:S03]  /*47c0*/  SYNCS.ARRIVE.TRANS64.RED.A1T0 RZ, [R0+URZ], RZ ;  /* 0x000000ff00ff79a7 */ /* 0x0005e600081004ff */
[----:B------:R-:W-:Y:S04]  /*47d0*/  @UP1 UMOV UR29, UR4 ;  /* 0x00000004001d1c82 */ /* 0x000fe80008000000 */
[----:B------:R-:W-:Y:S04]  /*47e0*/  @UP1 UMOV UR14, UR6 ;  /* 0x00000006000e1c82 */ /* 0x000fe80008000000 */
[----:B------:R-:W-:Y:S01]  /*47f0*/  @UP1 UMOV UR13, UR5 ;  /* 0x00000005000d1c82 */ /* 0x000fe20008000000 */
[----:B------:R-:W-:Y:S05]  /*4800*/  BRA.U !UP0, `(.L_x_81) ;  /* 0x0000000108a47547 */ /* 0x000fea000b800000 */
[----:B------:R-:W-:Y:S02]  /*4810*/  UIMAD.WIDE.U32 UR18, UR13, UR47, URZ ;  /* 0x0000002f0d1272a5 */ /* 0x000fe4000f8e00ff */
[----:B------:R-:W-:Y:S02]  /*4820*/  UIMAD.WIDE.U32 UR26, UR14, UR44, URZ ;  /* 0x0000002c0e1a72a5 */ /* 0x000fe4000f8e00ff */
[----:B------:R-:W-:Y:S02]  /*4830*/  USEL UR4, UR30, UR41, !UP5 ;  /* 0x000000291e047287 */ /* 0x000fe4000e800000 */
[----:B------:R-:W-:Y:S02]  /*4840*/  USEL UR7, UR31, UR43, !UP6 ;  /* 0x0000002b1f077287 */ /* 0x000fe4000f000000 */
[----:B-1----:R-:W-:Y:S02]  /*4850*/  UIMAD.WIDE.U32 UR8, UR4, UR22, URZ ;  /* 0x00000016040872a5 */ /* 0x002fe4000f8e00ff */
[----:B------:R-:W-:Y:S01]  /*4860*/  UIMAD.WIDE.U32 UR10, UR7, UR22, URZ ;  /* 0x00000016070a72a5 */ /* 0x000fe2000f8e00ff */
[----:B------:R-:W-:Y:S02]  /*4870*/  UMOV UR5, UR19 ;  /* 0x0000001300057c82 */ /* 0x000fe40008000000 */
[----:B------:R-:W-:Y:S03]  /*4880*/  USHF.R.U32.HI UR6, URZ, UR49, UR5 ;  /* 0x00000031ff067299 */ /* 0x000fe60008011605 */
[----:B------:R-:W-:Y:S01]  /*4890*/  UMOV UR5, UR27 ;  /* 0x0000001b00057c82 */ /* 0x000fe20008000000 */
[----:B------:R-:W-:Y:S02]  /*48a0*/  USEL UR6, UR13, UR6, !UP5 ;  /* 0x000000060d067287 */ /* 0x000fe4000e800000 */
[----:B------:R-:W-:Y:S03]  /*48b0*/  USHF.R.U32.HI UR12, URZ, UR45, UR5 ;  /* 0x0000002dff0c7299 */ /* 0x000fe60008011605 */
[----:B------:R-:W-:Y:S02]  /*48c0*/  UMOV UR5, UR9 ;  /* 0x0000000900057c82 */ /* 0x000fe40008000000 */
[----:B------:R-:W-:Y:S03]  /*48d0*/  @UP4 USHF.R.U32.HI UR4, URZ, UR23, UR5 ;  /* 0x00000017ff044299 */ /* 0x000fe60008011605 */
[----:B------:R-:W-:Y:S01]  /*48e0*/  UMOV UR5, UR11 ;  /* 0x0000000b00057c82 */ /* 0x000fe20008000000 */
[----:B------:R-:W-:Y:S02]  /*48f0*/  UIMAD UR4, UR42, UR4, URZ ;  /* 0x000000042a0472a4 */ /* 0x000fe4000f8e02ff */
[----:B------:R-:W-:Y:S02]  /*4900*/  @UP4 USHF.R.U32.HI UR7, URZ, UR23, UR5 ;  /* 0x00000017ff074299 */ /* 0x000fe40008011605 */
[----:B------:R-:W-:Y:S02]  /*4910*/  UIMAD.WIDE.U32 UR10, UR6, UR22, URZ ;  /* 0x00000016060a72a5 */ /* 0x000fe4000f8e00ff */
[----:B------:R-:W-:Y:S02]  /*4920*/  USEL UR5, UR14, UR12, !UP6 ;  /* 0x0000000c0e057287 */ /* 0x000fe4000f000000 */
[----:B------:R-:W-:Y:S02]  /*4930*/  UIMAD UR8, UR42, UR7, URZ ;  /* 0x000000072a0872a4 */ /* 0x000fe4000f8e02ff */
[----:B------:R-:W-:Y:S03]  /*4940*/  UISETP.GE.AND UP0, UPT, UR6, UR4, UPT ;  /* 0x000000040600728c */ /* 0x000fe6000bf06270 */
[----:B------:R-:W-:Y:S01]  /*4950*/  UMOV UR4, UR11 ;  /* 0x0000000b00047c82 */ /* 0x000fe20008000000 */
[----:B------:R-:W-:Y:S02]  /*4960*/  UISETP.GE.OR UP0, UPT, UR5, UR8, UP0 ;  /* 0x000000080500728c */ /* 0x000fe40008706670 */
[----:B------:R-:W-:Y:S02]  /*4970*/  USHF.R.U32.HI UR4, URZ, UR23, UR4 ;  /* 0x00000017ff047299 */ /* 0x000fe40008011604 */
[----:B------:R-:W-:Y:S02]  /*4980*/  UIMAD.WIDE.U32 UR8, UR5, UR22, URZ ;  /* 0x00000016050872a5 */ /* 0x000fe4000f8e00ff */
[----:B------:R-:W-:Y:S04]  /*4990*/  USEL UR10, UR6, UR4, !UP4 ;  /* 0x00000004060a7287 */ /* 0x000fe8000e000000 */
[----:B------:R-:W-:Y:S01]  /*49a0*/  UIADD3 UR11, UPT, UPT, -UR10, URZ, URZ ;  /* 0x000000ff0a0b7290 */ /* 0x000fe2000fffe1ff */
[----:B------:R-:W-:Y:S02]  /*49b0*/  @!UP0 UMOV UR4, UR9 ;  /* 0x0000000900048c82 */ /* 0x000fe40008000000 */
[----:B------:R-:W-:Y:S02]  /*49c0*/  @!UP0 USHF.R.U32.HI UR4, URZ, UR23, UR4 ;  /* 0x00000017ff048299 */ /* 0x000fe40008011604 */
[----:B------:R-:W-:Y:S02]  /*49d0*/  UIMAD UR8, UR42, UR11, UR6 ;  /* 0x0000000b2a0872a4 */ /* 0x000fe4000f8e0206 */
[----:B------:R-:W-:Y:S04]  /*49e0*/  @!UP0 USEL UR4, UR5, UR4, !UP4 ;  /* 0x0000000405048287 */ /* 0x000fe8000e000000 */
[----:B------:R-:W-:Y:S02]  /*49f0*/  @!UP0 UIMAD UR8, UR7, UR8, UR4 ;  /* 0x00000008070882a4 */ /* 0x000fe4000f8e0204 */
[----:B------:R-:W-:Y:S02]  /*4a00*/  @!UP0 UIADD3 UR9, UPT, UPT, UR10, -UR4, URZ ;  /* 0x800000040a098290 */ /* 0x000fe4000fffe0ff */
[----:B------:R-:W-:Y:S02]  /*4a10*/  UIADD3 UR4, UPT, UPT, -UR5, URZ, URZ ;  /* 0x000000ff05047290 */ /* 0x000fe4000fffe1ff */
[----:B------:R-:W-:Y:S02]  /*4a20*/  UIADD3 UR7, UPT, UPT, -UR6, URZ, URZ ;  /* 0x000000ff06077290 */ /* 0x000fe4000fffe1ff */
[----:B------:R-:W-:Y:S02]  /*4a30*/  @!UP0 UIMAD UR6, UR9, UR42, UR5 ;  /* 0x0000002a090682a4 */ /* 0x000fe4000f8e0205 */
[----:B------:R-:W-:Y:S02]  /*4a40*/  UIMAD UR14, UR15, UR4, UR14 ;  /* 0x000000040f0e72a4 */ /* 0x000fe4000f8e020e */
[----:B------:R-:W-:Y:S01]  /*4a50*/  UIMAD UR13, UR46, UR7, UR13 ;  /* 0x000000072e0d72a4 */ /* 0x000fe2000f8e020d */
[----:B------:R-:W-:Y:S02]  /*4a60*/  @!UP0 UMOV UR5, UR8 ;  /* 0x0000000800058c82 */ /* 0x000fe40008000000 */
[----:B------:R-:W-:Y:S02]  /*4a70*/  UIMAD UR14, UR5, UR15, UR14 ;  /* 0x0000000f050e72a4 */ /* 0x000fe4000f8e020e */
[----:B------:R-:W-:Y:S11]  /*4a80*/  UIMAD UR13, UR6, UR46, UR13 ;  /* 0x0000002e060d72a4 */ /* 0x000ff6000f8e020d */
[----:B------:R-:W-:Y:S01]  /*4a90*/  @!UPT UIADD3 URZ, UPT, UPT, URZ, URZ, URZ ;  /* 0x000000fffffff290 */ /* 0x000fe2000fffe0ff */
.L_x_81:
[----:B------:R-:W3:Y:S01]  /*4aa0*/  @!UP2 LDCU.128 UR8, c[0x0][0xb10] ;  /* 0x00016200ff08a7ac */ /* 0x000ee20008000c00 */
[C---:B------:R-:W-:Y:S02]  /*4ab0*/  ISETP.NE.U32.AND P1, PT, R4.reuse, RZ, PT ;  /* 0x000000ff0400720c */ /* 0x040fe40003f25070 */
[----:B------:R-:W-:Y:S02]  /*4ac0*/  ISETP.NE.U32.AND P0, PT, R4, RZ, PT ;  /* 0x000000ff0400720c */ /* 0x000fe40003f05070 */
[C---:B------:R-:W-:Y:S02]  /*4ad0*/  ISETP.NE.AND.EX P1, PT, R5.reuse, RZ, PT, P1 ;  /* 0x000000ff0500720c */ /* 0x040fe40003f25310 */
[----:B------:R-:W-:Y:S01]  /*4ae0*/  ISETP.NE.AND.EX P0, PT, R5, RZ, PT, P0 ;  /* 0x000000ff0500720c */ /* 0x000fe20003f05300 */
[----:B------:R-:W4:Y:S01]  /*4af0*/  @!UP2 LDCU UR5, c[0x0][0xb0c] ;  /* 0x00016180ff05a7ac */ /* 0x000f220008000800 */
[----:B------:R-:W-:Y:S01]  /*4b00*/  SHF.L.U32 R9, R15, 0x1f, RZ ;  /* 0x0000001f0f097819 */ /* 0x000fe200000006ff */
[----:B------:R-:W-:Y:S02]  /*4b10*/  USHF.L.U32 UR35, UR16, 0x6, URZ ;  /* 0x0000000610237899 */ /* 0x000fe400080006ff */
[----:B------:R-:W-:Y:S02]  /*4b20*/  USHF.L.U32 UR34, UR20, 0x7, URZ ;  /* 0x0000000714227899 */ /* 0x000fe400080006ff */
[----:B---3--:R-:W-:Y:S07]  /*4b30*/  UIMAD.WIDE.U32 UR6, UR14, UR8, URZ ;  /* 0x000000080e0672a5 */ /* 0x008fee000f8e00ff */
[----:B------:R-:W-:Y:S01]  /*4b40*/  @!UP2 UMOV UR4, UR7 ;  /* 0x000000070004ac82 */ /* 0x000fe20008000000 */
[----:B----4-:R-:W-:Y:S02]  /*4b50*/  @!UP2 UISETP.NE.AND UP0, UPT, UR5, 0x1, UPT ;  /* 0x000000010500a88c */ /* 0x010fe4000bf05270 */
[----:B------:R-:W-:Y:S02]  /*4b60*/  @!UP2 USHF.R.U32.HI UR4, URZ, UR9, UR4 ;  /* 0x00000009ff04a299 */ /* 0x000fe40008011604 */
[----:B------:R-:W-:Y:S02]  /*4b70*/  UIMAD.WIDE.U32 UR6, UR13, UR11, URZ ;  /* 0x0000000b0d0672a5 */ /* 0x000fe4000f8e00ff */
[----:B------:R-:W-:Y:S02]  /*4b80*/  @!UP2 USEL UR8, UR14, UR4, !UP0 ;  /* 0x000000040e08a287 */ /* 0x000fe4000c000000 */
[----:B------:R-:W-:Y:S03]  /*4b90*/  @!UP2 UISETP.NE.AND UP0, UPT, UR10, 0x1, UPT ;  /* 0x000000010a00a88c */ /* 0x000fe6000bf05270 */
[----:B------:R-:W-:Y:S02]  /*4ba0*/  @!UP2 UMOV UR6, UR7 ;  /* 0x000000070006ac82 */ /* 0x000fe40008000000 */
[----:B------:R-:W3:Y:S02]  /*4bb0*/  @!UP2 LDCU UR4, c[0x0][0xb20] ;  /* 0x00016400ff04a7ac */ /* 0x000ee40008000800 */
[----:B---3--:R-:W-:Y:S04]  /*4bc0*/  @!UP2 USHF.R.U32.HI UR6, URZ, UR4, UR6 ;  /* 0x00000004ff06a299 */ /* 0x008fe80008011606 */
[----:B------:R-:W-:Y:S04]  /*4bd0*/  @!UP2 USEL UR6, UR13, UR6, !UP0 ;  /* 0x000000060d06a287 */ /* 0x000fe8000c000000 */
[----:B------:R-:W-:Y:S02]  /*4be0*/  @!UP2 UIADD3 UR4, UPT, UPT, -UR8, UR6, URZ ;  /* 0x000000060804a290 */ /* 0x000fe4000fffe1ff */
[----:B------:R-:W-:Y:S02]  /*4bf0*/  @!UP2 UIADD3 UR6, UPT, UPT, UR8, -UR6, URZ ;  /* 0x800000060806a290 */ /* 0x000fe4000fffe0ff */
[----:B------:R-:W-:Y:S02]  /*4c00*/  @!UP2 UIMAD UR14, UR4, UR5, UR14 ;  /* 0x00000005040ea2a4 */ /* 0x000fe4000f8e020e */
[----:B------:R-:W-:Y:S01]  /*4c10*/  @!UP2 UIMAD UR13, UR6, UR10, UR13 ;  /* 0x0000000a060da2a4 */ /* 0x000fe2000f8e020d */
[----:B------:R-:W-:Y:S11]  /*4c20*/  BRA.U UP3, `(.L_x_82) ;  /* 0x0000000103107547 */ /* 0x000ff6000b800000 */
[----:B------:R-:W-:Y:S04]  /*4c30*/  MOV R6, UR48 ;  /* 0x0000003000067c02 */ /* 0x000fe80008000f00 */
[----:B------:R-:W-:Y:S04]  /*4c40*/  SHF.L.U32 R6, R6, 0x1f, RZ ;  /* 0x0000001f06067819 */ /* 0x000fe800000006ff */
[----:B------:R-:W3:Y:S02]  /*4c50*/  SYNCS.PHASECHK.TRANS64.TRYWAIT P2, [UR21+0xc8], R6 ;  /* 0x0000c806ff0075a7 */ /* 0x000ee40008041115 */
[----:B---3--:R-:W-:Y:S05]  /*4c60*/  @!P2 BRA `(.L_x_83) ;  /* 0x0000004400b4a947 */ /* 0x008fea0003800000 */
.L_x_82:
[----:B------:R-:W-:Y:S05]  /*4c70*/  @!P1 BRA `(.L_x_84) ;  /* 0x0000000000309947 */ /* 0x000fea0003800000 */
[----:B------:R-:W-:Y:S01]  /*4c80*/  ISETP.NE.U32.AND P1, PT, R2, RZ, PT ;  /* 0x000000ff0200720c */ /* 0x000fe20003f25070 */
[----:B------:R-:W3:Y:S01]  /*4c90*/  LDCU.64 UR4, c[0x0][0x358] ;  /* 0x00006b00ff0477ac */ /* 0x000ee20008000a00 */
[----:B------:R-:W-:Y:S02]  /*4ca0*/  IMAD.MOV.U32 R45, RZ, RZ, 0x1 ;  /* 0x00000001ff2d7424 */ /* 0x000fe400078e00ff */
[----:B------:R-:W-:Y:S11]  /*4cb0*/  ISETP.NE.AND.EX P1, PT, R3, RZ, PT, P1 ;  /* 0x000000ff0300720c */ /* 0x000ff60003f25310 */
[----:B------:R-:W-:Y:S02]  /*4cc0*/  @!UPT UIADD3 URZ, UPT, UPT, URZ, URZ, URZ ;  /* 0x000000fffffff290 */ /* 0x000fe4000fffe0ff */
[----:B------:R-:W4:Y:S01]  /*4cd0*/  @P1 LDC.64 R10, c[0x0][0x888] ;  /* 0x00022200ff0a1b82 */ /* 0x000f220000000a00 */
[----:B--2---:R-:W-:Y:S04]  /*4ce0*/  @P1 IMAD R0, R4, UR36, RZ ;  /* 0x0000002404001c24 */ /* 0x004fe8000f8e02ff */
[----:B----4-:R-:W-:Y:S04]  /*4cf0*/  @P1 IMAD.WIDE R10, R0, 0x4, R10 ;  /* 0x00000004000a1825 */ /* 0x010fe800078e020a */
[----:B------:R-:W-:Y:S01]  /*4d00*/  HFMA2 R0, -RZ, RZ, 0, 5.9604644775390625e-08 ;  /* 0x00000001ff007431 */ /* 0x000fe200000001ff */
[----:B---3-5:R3:W5:Y:S04]  /*4d10*/  @P1 LDG.E R27, desc[UR4][R10.64] ;  /* 0x000000040a1b1981 */ /* 0x028768000c1e1900 */
[----:B------:R-:W-:Y:S01]  /*4d20*/  @!P1 PRMT R45, R0, 0x7610, R45 ;  /* 0x00007610002d9816 */ /* 0x000fe2000000002d */
[----:B---3--:R-:W4:Y:S06]  /*4d30*/  @!P1 LDC R27, c[0x0][0x880] ;  /* 0x00022000ff1b9b82 */ /* 0x008f2c0000000800 */
.L_x_84:
[----:B----45:R-:W-:Y:S01]  /*4d40*/  @!P0 FSETP.EQ.AND P1, PT, R27, RZ, PT ;  /* 0x000000ff1b00820b */ /* 0x030fe20003f22000 */
[----:B------:R-:W-:Y:S01]  /*4d50*/  @!UPT UIADD3 URZ, UPT, UPT, URZ, URZ, URZ ;  /* 0x000000fffffff290 */ /* 0x000fe2000fffe0ff */
[----:B------:R-:W-:Y:S11]  /*4d60*/  @!P0 BRA `(.L_x_85) ;  /* 0x0000000000188947 */ /* 0x000ff60003800000 */
[----:B------:R-:W-:Y:S02]  /*4d70*/  LOP3.LUT P0, RZ, R45, 0xff, RZ, 0xc0, !PT ;  /* 0x000000ff2dff7812 */ /* 0x000fe4000780c0ff */
[----:B------:R-:W-:Y:S04]  /*4d80*/  ISETP.NE.U32.AND P1, PT, R2, RZ, PT ;  /* 0x000000ff0200720c */ /* 0x000fe80003f25070 */
[----:B------:R-:W-:Y:S04]  /*4d90*/  ISETP.NE.AND.EX P1, PT, R3, RZ, PT, P1 ;  /* 0x000000ff0300720c */ /* 0x000fe80003f25310 */
[----:B------:R-:W-:Y:S03]  /*4da0*/  PLOP3.LUT P1, PT, P1, PT, PT, 0x8, 0x80 ;  /* 0x000000000080781c */ /* 0x000fe60000f2e170 */
[----:B------:R-:W-:Y:S11]  /*4db0*/  @P0 FSETP.EQ.AND P1, PT, R27, RZ, PT ;  /* 0x000000ff1b00020b */ /* 0x000ff60003f22000 */
[----:B------:R-:W-:Y:S02]  /*4dc0*/  @!UPT UIADD3 URZ, UPT, UPT, URZ, URZ, URZ ;  /* 0x000000fffffff290 */ /* 0x000fe4000fffe0ff */
.L_x_85:
[----:B------:R-:W3:Y:S01]  /*4dd0*/  SYNCS.PHASECHK.TRANS64.TRYWAIT P2, [UR21+0xa0], R9 ;  /* 0x0000a009ff0075a7 */ /* 0x000ee20008041115 */
[----:B------:R-:W-:Y:S04]  /*4de0*/  ELECT P0, URZ, PT ;  /* 0x0000000000ff782f */ /* 0x000fe80003800000 */
[----:B------:R-:W-:Y:S11]  /*4df0*/  PLOP3.LUT P1, PT, P1, P0, PT, 0xf2, 0x2f ;  /* 0x00000000002f781c */ /* 0x000ff60000f21e72 */
[----:B------:R-:W-:Y:S02]  /*4e00*/  @!UPT UIADD3 URZ, UPT, UPT, URZ, URZ, URZ ;  /* 0x000000fffffff290 */ /* 0x000fe4000fffe0ff */
[----:B------:R-:W-:Y:S05]  /*4e10*/  @!P1 IADD3 R8, P0, PT, R16, 0x580, RZ ;  /* 0x0000058010089810 */ /* 0x000fea0007f1e0ff */
[----:B--2---:R-:W-:Y:S01]  /*4e20*/  @!P1 IMAD.X R6, RZ, RZ, R17, P0 ;  /* 0x000000ffff069224 */ /* 0x004fe200000e0611 */
[----:B---3--:R-:W-:Y:S07]  /*4e30*/  @!P2 BRA `(.L_x_86) ;  /* 0x000000440058a947 */ /* 0x008fee0003800000 */
.L_x_181:
[----:B------:R-:W-:Y:S01]  /*4e40*/  @!P1 R2UR UR5, R8 ;  /* 0x00000000080592ca */ /* 0x000fe200000e0000 */
[----:B------:R-:W-:Y:S01]  /*4e50*/  VOTEU.ALL UP0, P1 ;  /* 0x0000000000ff7886 */ /* 0x000fe20000800000 */
[----:B------:R-:W-:Y:S01]  /*4e60*/  @!P1 R2UR UR4, R6 ;  /* 0x00000000060492ca */ /* 0x000fe200000e0000 */
[----:B--2---:R-:W-:Y:S01]  /*4e70*/  @!P1 IMAD.MOV.U32 R0, RZ, RZ, 0x1000 ;  /* 0x00001000ff009424 */ /* 0x004fe200078e00ff */
[----:B------:R-:W-:Y:S01]  /*4e80*/  UMOV UR6, 0x0 ;  /* 0x0000000000067882 */ /* 0x000fe20000000000 */
[----:B------:R-:W-:Y:S01]  /*4e90*/  UMOV UR7, 0x10000000 ;  /* 0x1000000000077882 */ /* 0x000fe20000000000 */
[----:B------:R-:W-:Y:S01]  /*4ea0*/  @!UP0 UIADD3 UR32, UPT, UPT, UR21, 0x200, URZ ;  /* 0x0000020015208890 */ /* 0x000fe2000fffe0ff */
[----:B------:R-:W-:Y:S01]  /*4eb0*/  @!P1 IADD3 R8, P0, PT, R16, 0x580, RZ ;  /* 0x0000058010089810 */ /* 0x000fe20007f1e0ff */
[----:B------:R-:W-:Y:S04]  /*4ec0*/  VOTEU.ALL UP0, P1 ;  /* 0x0000000000ff7886 */ /* 0x000fe80000800000 */
[----:B------:R-:W-:Y:S02]  /*4ed0*/  @!P1 IMAD.X R6, RZ, RZ, R17, P0 ;  /* 0x000000ffff069224 */ /* 0x000fe400000e0611 */
[----:B------:R-:W-:Y:S02]  /*4ee0*/  IMAD.U32 R10, RZ, RZ, UR5 ;  /* 0x00000005ff0a7e24 */ /* 0x000fe4000f8e00ff */
[----:B------:R-:W-:Y:S03]  /*4ef0*/  IMAD.U32 R11, RZ, RZ, UR4 ;  /* 0x00000004ff0b7e24 */ /* 0x000fe6000f8e00ff */
[----:B------:R-:W-:Y:S02]  /*4f00*/  @!P1 R2UR UR4, R10 ;  /* 0x000000000a0492ca */ /* 0x000fe400000e0000 */
[----:B------:R-:W-:Y:S11]  /*4f10*/  @!P1 R2UR UR5, R11 ;  /* 0x000000000b0592ca */ /* 0x000ff600000e0000 */
[----:B------:R-:W-:Y:S02]  /*4f20*/  @!UPT UIADD3 URZ, UPT, UPT, URZ, URZ, URZ ;  /* 0x000000fffffff290 */ /* 0x000fe4000fffe0ff */
[----:B------:R2:W-:Y:S01]  /*4f30*/  @!UP0 UTMALDG.3D [UR32], [UR4], desc[UR6] ;  /* 0x00000620040085b4 */ /* 0x0005e20008011000 */
[----:B------:R2:W-:Y:S01]  /*4f40*/  @!P1 SYNCS.ARRIVE.TRANS64.RED.A0TR RZ, [UR21+0x80], R0 ;  /* 0x00008000ffff99a7 */ /* 0x0005e20008300415 */
[----:B------:R-:W-:Y:S01]  /*4f50*/  SYNCS.ARRIVE.TRANS64.RED.A1T0 RZ, [UR40], RZ ;  /* 0x000000ffffff79a7 */ /* 0x000fe20008100428 */
[----:B------:R-:W3:Y:S02]  /*4f60*/  SYNCS.PHASECHK.TRANS64.TRYWAIT P2, [UR21+0xa8], R9 ;  /* 0x0000a809ff0075a7 */ /* 0x000ee40008041115 */
[----:B--23--:R-:W-:Y:S05]  /*4f70*/  @!P2 BRA `(.L_x_87) ;  /* 0x000000440020a947 */ /* 0x00cfea0003800000 */
.L_x_183:
        /* <DEDUP_REMOVED lines=8> */
[----:B------:R-:W-:Y:S01]  /*5000*/  @!UP0 UIADD3 UR24, UPT, UPT, UR21, 0x1200, URZ ;  /* 0x0000120015188890 */ /* 0x000fe2000fffe0ff */
[----:B------:R-:W-:Y:S01]  /*5010*/  VOTEU.ALL UP0, P1 ;  /* 0x0000000000ff7886 */ /* 0x000fe20000800000 */
[----:B------:R-:W-:Y:S01]  /*5020*/  UMOV UR27, UR35 ;  /* 0x00000023001b7c82 */ /* 0x000fe20008000000 */
[----:B------:R-:W-:Y:S02]  /*5030*/  UMOV UR28, UR36 ;  /* 0x00000024001c7c82 */ /* 0x000fe40008000000 */
[----:B------:R-:W-:Y:S02]  /*5040*/  IMAD.U32 R10, RZ, RZ, UR5 ;  /* 0x00000005ff0a7e24 */ /* 0x000fe4000f8e00ff */
[----:B------:R-:W-:Y:S02]  /*5050*/  IMAD.U32 R11, RZ, RZ, UR4 ;  /* 0x00000004ff0b7e24 */ /* 0x000fe4000f8e00ff */
[----:B------:R-:W-:Y:S01]  /*5060*/  @!P1 IMAD.X R6, RZ, RZ, R17, P0 ;  /* 0x000000ffff069224 */ /* 0x000fe200000e0611 */
        /* <DEDUP_REMOVED lines=8> */
.L_x_185:
[----:B------:R-:W-:Y:S01]  /*50f0*/  @!P1 R2UR UR5, R8 ;  /* 0x00000000080592ca */ /* 0x000fe200000e0000 */
[----:B------:R-:W-:Y:S01]  /*5100*/  VOTEU.ALL UP0, P1 ;  /* 0x0000000000ff7886 */ /* 0x000fe20000800000 */
[----:B------:R-:W-:Y:S01]  /*5110*/  @!P1 R2UR UR4, R6 ;  /* 0x00000000060492ca */ /* 0x000fe200000e0000 */
[----:B--2---:R-:W-:Y:S01]  /*5120*/  @!P1 IMAD.MOV.U32 R0, RZ, RZ, 0x1000 ;  /* 0x00001000ff009424 */ /* 0x004fe200078e00ff */
[----:B------:R-:W-:Y:S01]  /*5130*/  UMOV UR6, 0x0 ;  /* 0x0000000000067882 */ /* 0x000fe20000000000 */
[----:B------:R-:W-:Y:S01]  /*5140*/  UMOV UR7, 0x10000000 ;  /* 0x1000000000077882 */ /* 0x000fe20000000000 */
[----:B------:R-:W-:Y:S01]  /*5150*/  @!UP0 UIADD3 UR18, UPT, UPT, UR34, 0x40, URZ ;  /* 0x0000004022128890 */ /* 0x000fe2000fffe0ff */
[----:B------:R-:W-:Y:S01]  /*5160*/  VIADD R14, R14, 0x1 ;  /* 0x000000010e0e7836 */ /* 0x000fe20000000000 */
[----:B------:R-:W-:Y:S01]  /*5170*/  @!UP0 UIADD3 UR16, UPT, UPT, UR21, 0x2200, URZ ;  /* 0x0000220015108890 */ /* 0x000fe2000fffe0ff */
[----:B------:R-:W-:Y:S01]  /*5180*/  VOTEU.ALL UP0, P1 ;  /* 0x0000000000ff7886 */ /* 0x000fe20000800000 */
[----:B------:R-:W-:Y:S01]  /*5190*/  UMOV UR19, UR35 ;  /* 0x0000002300137c82 */ /* 0x000fe20008000000 */
[----:B------:R-:W-:Y:S02]  /*51a0*/  UMOV UR20, UR36 ;  /* 0x0000002400147c82 */ /* 0x000fe40008000000 */
        /* <DEDUP_REMOVED lines=10> */
.L_x_187:
[----:B------:R-:W-:Y:S01]  /*5250*/  @!P1 IADD3 R6, P0, PT, R16, 0x580, RZ ;  /* 0x0000058010069810 */ /* 0x000fe20007f1e0ff */
[----:B------:R-:W-:Y:S01]  /*5260*/  VOTEU.ALL UP0, P1 ;  /* 0x0000000000ff7886 */ /* 0x000fe20000800000 */
[----:B------:R-:W-:Y:S01]  /*5270*/  UMOV UR6, 0x0 ;  /* 0x0000000000067882 */ /* 0x000fe20000000000 */
[----:B------:R-:W-:Y:S01]  /*5280*/  UMOV UR7, 0x10000000 ;  /* 0x1000000000077882 */ /* 0x000fe20000000000 */
[----:B------:R-:W-:Y:S01]  /*5290*/  @!P1 R2UR UR5, R6 ;  /* 0x00000000060592ca */ /* 0x000fe200000e0000 */
[----:B--2---:R-:W-:Y:S01]  /*52a0*/  @!P1 IMAD.X R0, RZ, RZ, R17, P0 ;  /* 0x000000ffff009224 */ /* 0x004fe200000e0611 */
[----:B------:R-:W-:Y:S01]  /*52b0*/  @!UP0 UIADD3 UR10, UPT, UPT, UR34, 0x60, URZ ;  /* 0x00000060220a8890 */ /* 0x000fe2000fffe0ff */
[----:B------:R-:W-:Y:S01]  /*52c0*/  R2UR UR18, R47 ;  /* 0x000000002f1272ca */ /* 0x000fe200000e0000 */
[----:B------:R-:W-:Y:S01]  /*52d0*/  @!UP0 UIADD3 UR8, UPT, UPT, UR21, 0x3200, URZ ;  /* 0x0000320015088890 */ /* 0x000fe2000fffe0ff */
[----:B------:R-:W-:Y:S01]  /*52e0*/  R2UR UR16, R48 ;  /* 0x00000000301072ca */ /* 0x000fe200000e0000 */
[----:B------:R-:W-:Y:S01]  /*52f0*/  @!UP0 UIADD3 UR9, UPT, UPT, UR21, 0x98, URZ ;  /* 0x0000009815098890 */ /* 0x000fe2000fffe0ff */
[----:B------:R-:W-:Y:S01]  /*5300*/  @!P1 R2UR UR4, R0 ;  /* 0x00000000000492ca */ /* 0x000fe200000e0000 */
[----:B------:R-:W-:Y:S01]  /*5310*/  VOTEU.ALL UP0, P1 ;  /* 0x0000000000ff7886 */ /* 0x000fe20000800000 */
[----:B------:R-:W-:Y:S01]  /*5320*/  UMOV UR11, UR35 ;  /* 0x00000023000b7c82 */ /* 0x000fe20008000000 */
[----:B------:R-:W-:Y:S01]  /*5330*/  UMOV UR12, UR36 ;  /* 0x00000024000c7c82 */ /* 0x000fe20008000000 */
[C---:B------:R-:W-:Y:S01]  /*5340*/  ISETP.NE.AND P0, PT, R14.reuse, 0x2, PT ;  /* 0x000000020e00780c */ /* 0x040fe20003f05270 */
[----:B------:R-:W-:Y:S01]  /*5350*/  UPLOP3.LUT UP3, UPT, UPT, UPT, UPT, 0x80, 0x8 ;  /* 0x000000000008789c */ /* 0x000fe20003f6f070 */
[----:B------:R-:W-:Y:S01]  /*5360*/  IMAD.U32 R8, RZ, RZ, UR5 ;  /* 0x00000005ff087e24 */ /* 0x000fe2000f8e00ff */
[----:B------:R-:W-:Y:S01]  /*5370*/  LOP3.LUT R15, R15, 0x1, RZ, 0x3c, !PT ;  /* 0x000000010f0f7812 */ /* 0x000fe200078e3cff */
[----:B------:R-:W-:Y:S01]  /*5380*/  UMOV UR36, UR29 ;  /* 0x0000001d00247c82 */ /* 0x000fe20008000000 */
[----:B------:R-:W-:Y:S01]  /*5390*/  SEL R0, RZ, 0x1, P0 ;  /* 0x00000001ff007807 */ /* 0x000fe20000000000 */
[----:B------:R-:W-:Y:S01]  /*53a0*/  UIADD3 UR20, UPT, UPT, UR13, UR18, URZ ;  /* 0x000000120d147290 */ /* 0x000fe2000fffe0ff */
[----:B------:R-:W-:Y:S01]  /*53b0*/  SEL R14, R14, RZ, P0 ;  /* 0x000000ff0e0e7207 */ /* 0x000fe20000000000 */
[----:B------:R-:W-:Y:S01]  /*53c0*/  UIADD3 UR16, UPT, UPT, UR14, UR16, URZ ;  /* 0x000000100e107290 */ /* 0x000fe2000fffe0ff */
[----:B------:R-:W-:Y:S01]  /*53d0*/  IMAD.U32 R9, RZ, RZ, UR4 ;  /* 0x00000004ff097e24 */ /* 0x000fe2000f8e00ff */
[----:B------:R-:W-:Y:S02]  /*53e0*/  @!P1 R2UR UR4, R8 ;  /* 0x00000000080492ca */ /* 0x000fe400000e0000 */
[----:B------:R-:W-:Y:S02]  /*53f0*/  LOP3.LUT R13, R13, R0, RZ, 0x3c, !PT ;  /* 0x000000000d0d7212 */ /* 0x000fe400078e3cff */
[----:B------:R-:W-:Y:S11]  /*5400*/  @!P1 R2UR UR5, R9 ;  /* 0x00000000090592ca */ /* 0x000ff600000e0000 */
[----:B------:R-:W-:Y:S02]  /*5410*/  @!UPT UIADD3 URZ, UPT, UPT, URZ, URZ, URZ ;  /* 0x000000fffffff290 */ /* 0x000fe4000fffe0ff */
[----:B------:R2:W-:Y:S01]  /*5420*/  @!UP0 UTMALDG.3D [UR8], [UR4], desc[UR6] ;  /* 0x00000608040085b4 */ /* 0x0005e20008011000 */
[----:B------:R2:W-:Y:S01]  /*5430*/  @!P1 SYNCS.ARRIVE.TRANS64.RED.A0TR RZ, [UR21+0x98], R7 ;  /* 0x00009807ffff99a7 */ /* 0x0005e20008300415 */
[----:B------:R-:W-:Y:S01]  /*5440*/  SYNCS.ARRIVE.TRANS64.RED.A1T0 RZ, [UR37], RZ ;  /* 0x000000ffffff79a7 */ /* 0x000fe20008100425 */
[----:B------:R-:W-:Y:S05]  /*5450*/  BRA.U UP1, `(.L_x_90) ;  /* 0xfffffff101707547 */ /* 0x000fea000b83ffff */
[----:B------:R-:W-:-:S04]  /*5460*/  SHF.L.U32 R2, R15, 0x1f, RZ ;  /* 0x0000001f0f027819 */ /* 0x000fc800000006ff */
[----:B------:R-:W3:Y:S02]  /*5470*/  SYNCS.PHASECHK.TRANS64.TRYWAIT P0, [UR21+0xa0], R2 ;  /* 0x0000a002ff0075a7 */ /* 0x000ee40008001115 */
[----:B---3--:R-:W-:Y:S05]  /*5480*/  @!P0 BRA `(.L_x_91) ;  /* 0x0000004000248947 */ /* 0x008fea0003800000 */
.L_x_189:
[----:B------:R-:W4:Y:S02]  /*5490*/  SYNCS.PHASECHK.TRANS64.TRYWAIT P0, [UR21+0xa8], R2 ;  /* 0x0000a802ff0075a7 */ /* 0x000f240008001115 */
[----:B----4-:R-:W-:Y:S05]  /*54a0*/  @!P0 BRA `(.L_x_92) ;  /* 0x0000004000348947 */ /* 0x010fea0003800000 */
.L_x_191:
[----:B------:R-:W4:Y:S02]  /*54b0*/  SYNCS.PHASECHK.TRANS64.TRYWAIT P0, [UR21+0xb0], R2 ;  /* 0x0000b002ff0075a7 */ /* 0x000f240008001115 */
[----:B----4-:R-:W-:Y:S05]  /*54c0*/  @!P0 BRA `(.L_x_93) ;  /* 0x0000004000448947 */ /* 0x010fea0003800000 */
.L_x_193:
[----:B---3--:R-:W-:-:S07]  /*54d0*/  MOV R0, UR21 ;  /* 0x0000001500007c02 */ /* 0x008fce0008000f00 */
.L_x_94:
[----:B---3--:R-:W-:-:S04]  /*54e0*/  SHF.L.U32 R2, R15, 0x1f, RZ ;  /* 0x0000001f0f027819 */ /* 0x008fc800000006ff */
[----:B------:R3:W4:Y:S03]  /*54f0*/  SYNCS.PHASECHK.TRANS64.TRYWAIT P0, [R0+URZ+0xb8], R2 ;  /* 0x0000b802000075a7 */ /* 0x00072600080011ff */
[----:B----4-:R-:W-:Y:S05]  /*5500*/  @!P0 NANOSLEEP.SYNCS 0x989680 ;  /* 0x009896800000895d */ /* 0x010fea0003900000 */
[----:B------:R-:W4:Y:S02]  /*5510*/  @!P0 SYNCS.PHASECHK.TRANS64 P0, [R0+URZ+0xb8], R2 ;  /* 0x0000b802000085a7 */ /* 0x000f2400080010ff */
[----:B-12-4-:R-:W-:Y:S05]  /*5520*/  @P0 EXIT ;  /* 0x000000000000094d */ /* 0x016fea0003800000 */
[----:B------:R-:W-:Y:S05]  /*5530*/  BRA `(.L_x_94) ;  /* 0xfffffffc00e87947 */ /* 0x000fea000383ffff */
.L_x_79:
[----:B------:R-:W-:-:S06]  /*5540*/  UISETP.GE.AND UP0, UPT, UR17, 0x4, UPT ;  /* 0x000000041100788c */ /* 0x000fcc000bf06270 */
[----:B------:R-:W-:-:S13]  /*5550*/  PLOP3.LUT P0, PT, PT, PT, UP0, 0x80, 0x8 ;  /* 0x000000000008781c */ /* 0x000fda0003f0f008 */
[----:B-1----:R-:W-:Y:S05]  /*5560*/  @!P0 EXIT ;  /* 0x000000000000894d */ /* 0x002fea0003800000 */
[----:B------:R-:W1:Y:S08]  /*5570*/  S2UR UR4, SR_CgaCtaId ;  /* 0x00000000000479c3 */ /* 0x000e700000008800 */
[----:B------:R-:W-:Y:S01]  /*5580*/  BAR.SYNC.DEFER_BLOCKING 0x6, 0xa0 ;  /* 0x0182800000007b1d */ /* 0x000fe20000010000 */
[C---:B------:R-:W-:Y:S01]  /*5590*/  IMAD.SHL.U32 R3, R57.reuse, 0x20, RZ ;  /* 0x0000002039037824 */ /* 0x040fe200078e00ff */
[C---:B------:R-:W-:Y:S01]  /*55a0*/  LOP3.LUT P0, RZ, R57.reuse, 0x4, RZ, 0xc0, !PT ;  /* 0x0000000439ff7812 */ /* 0x040fe2000780c0ff */
[C---:B------:R-:W-:Y:S01]  /*55b0*/  IMAD.SHL.U32 R2, R57.reuse, 0x10, RZ ;  /* 0x0000001039027824 */ /* 0x040fe200078e00ff */
[----:B------:R-:W-:Y:S01]  /*55c0*/  CS2R R52, SRZ ;  /* 0x0000000000347805 */ /* 0x000fe2000001ff00 */
[----:B------:R-:W-:Y:S01]  /*55d0*/  IMAD.SHL.U32 R44, R57, 0x4, RZ ;  /* 0x00000004392c7824 */ /* 0x000fe200078e00ff */
[----:B------:R-:W-:-:S02]  /*55e0*/  UMOV UR44, 0x400 ;  /* 0x00000400002c7882 */ /* 0x000fc40000000000 */
[----:B------:R-:W2:Y:S01]  /*55f0*/  LDC.64 R42, c[0x0][0x8b0] ;  /* 0x00022c00ff2a7b82 */ /* 0x000ea20000000a00 */
[----:B------:R-:W-:Y:S01]  /*5600*/  LOP3.LUT R4, R3, 0xc0, RZ, 0xc0, !PT ;  /* 0x000000c003047812 */ /* 0x000fe200078ec0ff */
[----:B------:R-:W-:Y:S01]  /*5610*/  IMAD.U32 R23, R57, 0x10000, RZ ;  /* 0x0001000039177824 */ /* 0x000fe200078e00ff */
[----:B------:R-:W-:Y:S01]  /*5620*/  LOP3.LUT R2, R2, 0x600, RZ, 0xc0, !PT ;  /* 0x0000060002027812 */ /* 0x000fe200078ec0ff */
[----:B------:R-:W-:Y:S01]  /*5630*/  IMAD.MOV.U32 R56, RZ, RZ, 0x20 ;  /* 0x00000020ff387424 */ /* 0x000fe200078e00ff */
[----:B------:R-:W-:Y:S01]  /*5640*/  LOP3.LUT R44, R4, 0x18, R44, 0xf8, !PT ;  /* 0x00000018042c7812 */ /* 0x000fe200078ef82c */
[----:B------:R-:W-:Y:S01]  /*5650*/  IMAD.MOV.U32 R55, RZ, RZ, 0x1 ;  /* 0x00000001ff377424 */ /* 0x000fe200078e00ff */
[----:B------:R-:W-:Y:S01]  /*5660*/  SHF.R.U32.HI R4, RZ, 0x1, R57 ;  /* 0x00000001ff047819 */ /* 0x000fe20000011639 */
[----:B------:R-:W3:Y:S01]  /*5670*/  LDC.64 R40, c[0x0][0x8a8] ;  /* 0x00022a00ff287b82 */ /* 0x000ee20000000a00 */
[--C-:B------:R-:W-:Y:S01]  /*5680*/  LOP3.LUT R2, R2, 0x20, R3.reuse, 0xf8, !PT ;  /* 0x0000002002027812 */ /* 0x100fe200078ef803 */
[----:B------:R-:W-:Y:S01]  /*5690*/  IMAD.MOV.U32 R22, RZ, RZ, RZ ;  /* 0x000000ffff167224 */ /* 0x000fe200078e00ff */
[----:B------:R-:W-:Y:S01]  /*56a0*/  LOP3.LUT R23, R23, 0x600000, RZ, 0xc0, !PT ;  /* 0x0060000017177812 */ /* 0x000fe200078ec0ff */
[----:B------:R-:W-:Y:S01]  /*56b0*/  IMAD.MOV.U32 R54, RZ, RZ, RZ ;  /* 0x000000ffff367224 */ /* 0x000fe200078e00ff */
[----:B------:R-:W-:Y:S01]  /*56c0*/  LOP3.LUT R44, R44, 0x8, R4, 0x78, !PT ;  /* 0x000000082c2c7812 */ /* 0x000fe200078e7804 */
[----:B------:R-:W4:Y:S01]  /*56d0*/  LDCU UR59, c[0x0][0x370] ;  /* 0x00006e00ff3b77ac */ /* 0x000f220008000800 */
[----:B------:R-:W-:-:S02]  /*56e0*/  LOP3.LUT R2, R2, 0x100, R3, 0xf8, !PT ;  /* 0x0000010002027812 */ /* 0x000fc400078ef803 */
[----:B------:R-:W-:Y:S01]  /*56f0*/  LOP3.LUT R57, R57, 0x60, RZ, 0xc0, !PT ;  /* 0x0000006039397812 */ /* 0x000fe200078ec0ff */
[----:B-1----:R-:W-:Y:S01]  /*5700*/  ULEA UR44, UR4, UR44, 0x18 ;  /* 0x0000002c042c7291 */ /* 0x002fe2000f8ec0ff */
[----:B------:R-:W-:Y:S01]  /*5710*/  LOP3.LUT R44, R2, R44, RZ, 0xfc, !PT ;  /* 0x0000002c022c7212 */ /* 0x000fe200078efcff */
[----:B------:R-:W1:Y:S01]  /*5720*/  LDCU UR43, c[0x0][0xb0c] ;  /* 0x00016180ff2b77ac */ /* 0x000e620008000800 */
[----:B------:R-:W-:Y:S01]  /*5730*/  SEL R56, R56, 0xffffffe0, !P0 ;  /* 0xffffffe038387807 */ /* 0x000fe20004000000 */
[----:B------:R-:W-:Y:S01]  /*5740*/  UIADD3 UR4, UPT, UPT, UR44, 0x200, URZ ;  /* 0x000002002c047890 */ /* 0x000fe2000fffe0ff */
[----:B------:R-:W1:Y:S04]  /*5750*/  LDCU UR39, c[0x0][0xb30] ;  /* 0x00016600ff2777ac */ /* 0x000e680008000800 */
[----:B------:R-:W4:Y:S01]  /*5760*/  LDS R0, [UR44+0x180] ;  /* 0x0001802cff007984 */ /* 0x000f220008000800 */
[----:B------:R-:W-:Y:S01]  /*5770*/  IMAD.U32 R50, RZ, RZ, UR4 ;  /* 0x00000004ff327e24 */ /* 0x000fe2000f8e00ff */
[----:B------:R-:W1:Y:S01]  /*5780*/  LDCU.64 UR56, c[0x0][0x888] ;  /* 0x00011100ff3877ac */ /* 0x000e620008000a00 */
[----:B------:R-:W1:Y:S01]  /*5790*/  LDCU.64 UR40, c[0x0][0xb28] ;  /* 0x00016500ff2877ac */ /* 0x000e620008000a00 */
[----:B------:R-:W1:Y:S01]  /*57a0*/  LDCU.64 UR62, c[0x0][0x890] ;  /* 0x00011200ff3e77ac */ /* 0x000e620008000a00 */
[----:B------:R-:W1:Y:S01]  /*57b0*/  LDCU.128 UR52, c[0x0][0xb10] ;  /* 0x00016200ff3477ac */ /* 0x000e620008000c00 */
[----:B------:R-:W1:Y:S01]  /*57c0*/  LDCU UR58, c[0x0][0x374] ;  /* 0x00006e80ff3a77ac */ /* 0x000e620008000800 */
[----:B------:R-:W-:Y:S01]  /*57d0*/  UMOV UR47, URZ ;  /* 0x000000ff002f7c82 */ /* 0x000fe20008000000 */
[----:B------:R-:W-:Y:S01]  /*57e0*/  UMOV UR46, URZ ;  /* 0x000000ff002e7c82 */ /* 0x000fe20008000000 */
[----:B-1234-:R-:W-:-:S07]  /*57f0*/  IMAD.IADD R23, R0, 0x1, R23 ;  /* 0x0000000100177824 */ /* 0x01efce00078e0217 */
.L_x_138:
[C---:B------:R-:W-:Y:S02]  /*5800*/  LEA R3, R52.reuse, UR44, 0x3 ;  /* 0x0000002c34037c11 */ /* 0x040fe4000f8e18ff */
[----:B------:R-:W-:Y:S02]  /*5810*/  SHF.L.U32 R0, R53, 0x1f, RZ ;  /* 0x0000001f35007819 */ /* 0x000fe400000006ff */
[----:B-1----:R-:W-:Y:S02]  /*5820*/  LEA R4, R52, UR44, 0x4 ;  /* 0x0000002c34047c11 */ /* 0x002fe4000f8e20ff */
[----:B------:R-:W1:Y:S02]  /*5830*/  SYNCS.PHASECHK.TRANS64.TRYWAIT P0, [R3+URZ+0xd0], R0 ;  /* 0x0000d000030075a7 */ /* 0x000e6400080011ff */
[----:B-12---:R-:W-:Y:S05]  /*5840*/  @!P0 BRA `(.L_x_95) ;  /* 0x0000003c007c8947 */ /* 0x006fea0003800000 */
.L_x_194:
[----:B------:R-:W2:Y:S01]  /*5850*/  LDS.128 R4, [R4+0x160] ;  /* 0x0001600004047984 */ /* 0x000ea20000000c00 */
[----:B------:R-:W-:Y:S01]  /*5860*/  UISETP.GE.AND UP0, UPT, UR42, 0x1, UPT ;  /* 0x000000012a00788c */ /* 0x000fe2000bf06270 */
[----:B------:R-:W-:Y:S01]  /*5870*/  @!PT LDS RZ, [RZ] ;  /* 0x00000000fffff984 */ /* 0x000fe20000000800 */
[----:B------:R-:W-:Y:S01]  /*5880*/  @!PT LDS RZ, [RZ] ;  /* 0x00000000fffff984 */ /* 0x000fe20000000800 */
[----:B------:R-:W-:Y:S01]  /*5890*/  @!PT LDS RZ, [RZ] ;  /* 0x00000000fffff984 */ /* 0x000fe20000000800 */
[----:B------:R-:W-:Y:S01]  /*58a0*/  @!PT LDS RZ, [RZ] ;  /* 0x00000000fffff984 */ /* 0x000fe20000000800 */
[----:B------:R3:W-:Y:S06]  /*58b0*/  MEMBAR.ALL.CTA ;  /* 0x0000000000007992 */ /* 0x0007ec0000008000 */
[----:B---3--:R-:W3:Y:S01]  /*58c0*/  FENCE.VIEW.ASYNC.S ;  /* 0x00000000000073c6 */ /* 0x008ee20000000000 */
[----:B--2---:R-:W-:Y:S11]  /*58d0*/  LOP3.LUT P0, RZ, R6, 0x1, RZ, 0xc0, !PT ;  /* 0x0000000106ff7812 */ /* 0x004ff6000780c0ff */
[----:B------:R-:W-:Y:S02]  /*58e0*/  @!UPT UIADD3 URZ, UPT, UPT, URZ, URZ, URZ ;  /* 0x000000fffffff290 */ /* 0x000fe4000fffe0ff */
[----:B---3--:R-:W-:Y:S01]  /*58f0*/  VOTEU.ANY UP1, P0 ;  /* 0x0000000000ff7886 */ /* 0x008fe20000020100 */
[----:B------:R-:W-:Y:S01]  /*5900*/  PLOP3.LUT P0, PT, PT, PT, UP1, 0x80, 0x8 ;  /* 0x000000000008781c */ /* 0x000fe20003f0f018 */
[----:B------:R-:W-:Y:S11]  /*5910*/  UP2UR UR61, UPR, URZ, 0x2 ;  /* 0x00000002ff3d7883 */ /* 0x000ff60008000000 */
[----:B------:R-:W-:Y:S01]  /*5920*/  @!UPT UIADD3 URZ, UPT, UPT, URZ, URZ, URZ ;  /* 0x000000fffffff290 */ /* 0x000fe2000fffe0ff */
[----:B-1----:R-:W-:Y:S02]  /*5930*/  @P0 SHF.R.U32.HI R0, RZ, 0x10, R5 ;  /* 0x00000010ff000819 */ /* 0x002fe40000011605 */
        /* <DEDUP_REMOVED lines=12> */
[----:B------:R-:W2:Y:S01]  /*5a00*/  LDCU UR12, c[0x0][0xb20] ;  /* 0x00016400ff0c77ac */ /* 0x000ea20008000800 */
[----:B------:R-:W-:Y:S02]  /*5a10*/  UIMAD.WIDE.U32 UR4, UR58, UR55, URZ ;  /* 0x000000373a0472a5 */ /* 0x000fe4000f8e00ff */
[----:B------:R-:W-:Y:S02]  /*5a20*/  UIMAD.WIDE.U32 UR6, UR59, UR52, URZ ;  /* 0x000000343b0672a5 */ /* 0x000fe4000f8e00ff */
[----:B------:R-:W-:Y:S02]  /*5a30*/  UISETP.NE.AND UP0, UPT, UR54, 0x1, UPT ;  /* 0x000000013600788c */ /* 0x000fe4000bf05270 */
[----:B------:R-:W-:Y:S02]  /*5a40*/  UIMAD.WIDE.U32 UR8, UR37, UR55, URZ ;  /* 0x00000037250872a5 */ /* 0x000fe4000f8e00ff */
[----:B------:R-:W-:Y:S02]  /*5a50*/  UIMAD.WIDE.U32 UR10, UR38, UR52, URZ ;  /* 0x00000034260a72a5 */ /* 0x000fe4000f8e00ff */
[----:B------:R-:W-:Y:S02]  /*5a60*/  UISETP.NE.AND UP1, UPT, UR43, 0x1, UPT ;  /* 0x000000012b00788c */ /* 0x000fe4000bf25270 */
[----:B------:R-:W-:Y:S01]  /*5a70*/  UISETP.NE.AND UP2, UPT, UR42, 0x1, UPT ;  /* 0x000000012a00788c */ /* 0x000fe2000bf45270 */
[----:B------:R-:W-:Y:S02]  /*5a80*/  UMOV UR4, UR5 ;  /* 0x0000000500047c82 */ /* 0x000fe40008000000 */
[----:B--2---:R-:W-:Y:S03]  /*5a90*/  USHF.R.U32.HI UR5, URZ, UR12, UR4 ;  /* 0x0000000cff057299 */ /* 0x004fe60008011604 */
[----:B------:R-:W-:Y:S02]  /*5aa0*/  UMOV UR4, UR7 ;  /* 0x0000000700047c82 */ /* 0x000fe40008000000 */
[----:B------:R-:W-:Y:S02]  /*5ab0*/  USHF.R.U32.HI UR7, URZ, UR53, UR4 ;  /* 0x00000035ff077299 */ /* 0x000fe40008011604 */
[----:B------:R-:W-:Y:S02]  /*5ac0*/  USEL UR4, UR58, UR5, !UP0 ;  /* 0x000000053a047287 */ /* 0x000fe4000c000000 */
[----:B------:R-:W-:Y:S01]  /*5ad0*/  USEL UR7, UR59, UR7, !UP1 ;  /* 0x000000073b077287 */ /* 0x000fe2000c800000 */
[----:B------:R-:W-:Y:S01]  /*5ae0*/  UMOV UR5, UR9 ;  /* 0x0000000900057c82 */ /* 0x000fe20008000000 */
[----:B------:R-:W-:Y:S02]  /*5af0*/  UIMAD.WIDE.U32 UR8, UR4, UR40, URZ ;  /* 0x00000028040872a5 */ /* 0x000fe4000f8e00ff */
[----:B------:R-:W-:Y:S03]  /*5b00*/  USHF.R.U32.HI UR6, URZ, UR12, UR5 ;  /* 0x0000000cff067299 */ /* 0x000fe60008011605 */
[----:B------:R-:W-:Y:S01]  /*5b10*/  UMOV UR5, UR11 ;  /* 0x0000000b00057c82 */ /* 0x000fe20008000000 */
[----:B------:R-:W-:Y:S02]  /*5b20*/  UIMAD.WIDE.U32 UR10, UR7, UR40, URZ ;  /* 0x00000028070a72a5 */ /* 0x000fe4000f8e00ff */
[----:B------:R-:W-:Y:S02]  /*5b30*/  USHF.R.U32.HI UR12, URZ, UR53, UR5 ;  /* 0x00000035ff0c7299 */ /* 0x000fe40008011605 */
[----:B------:R-:W-:Y:S01]  /*5b40*/  USEL UR6, UR37, UR6, !UP0 ;  /* 0x0000000625067287 */ /* 0x000fe2000c000000 */
[----:B------:R-:W-:Y:S02]  /*5b50*/  UMOV UR5, UR9 ;  /* 0x0000000900057c82 */ /* 0x000fe40008000000 */
[----:B------:R-:W-:Y:S01]  /*5b60*/  UMOV UR10, UR11 ;  /* 0x0000000b000a7c82 */ /* 0x000fe20008000000 */
[----:B------:R-:W-:Y:S02]  /*5b70*/  @UP2 USHF.R.U32.HI UR4, URZ, UR41, UR5 ;  /* 0x00000029ff042299 */ /* 0x000fe40008011605 */
[----:B------:R-:W-:Y:S02]  /*5b80*/  @UP2 USHF.R.U32.HI UR7, URZ, UR41, UR10 ;  /* 0x00000029ff072299 */ /* 0x000fe4000801160a */
[----:B------:R-:W-:Y:S02]  /*5b90*/  UIMAD UR4, UR42, UR4, URZ ;  /* 0x000000042a0472a4 */ /* 0x000fe4000f8e02ff */
        /* <DEDUP_REMOVED lines=8> */
[----:B------:R-:W-:Y:S02]  /*5c20*/  USEL UR11, UR6, UR4, !UP2 ;  /* 0x00000004060b7287 */ /* 0x000fe4000d000000 */
[----:B------:R-:W-:Y:S02]  /*5c30*/  UIADD3 UR8, UPT, UPT, -UR5, URZ, URZ ;  /* 0x000000ff05087290 */ /* 0x000fe4000fffe1ff */
[----:B------:R-:W-:Y:S01]  /*5c40*/  UIADD3 UR10, UPT, UPT, -UR11, URZ, URZ ;  /* 0x000000ff0b0a7290 */ /* 0x000fe2000fffe1ff */
[----:B------:R-:W-:Y:S01]  /*5c50*/  @!UP0 UMOV UR4, UR9 ;  /* 0x0000000900048c82 */ /* 0x000fe20008000000 */
[----:B------:R-:W-:Y:S02]  /*5c60*/  UIADD3 UR9, UPT, UPT, -UR6, URZ, URZ ;  /* 0x000000ff06097290 */ /* 0x000fe4000fffe1ff */
[----:B------:R-:W-:Y:S02]  /*5c70*/  @!UP0 USHF.R.U32.HI UR4, URZ, UR41, UR4 ;  /* 0x00000029ff048299 */ /* 0x000fe40008011604 */
[----:B------:R-:W-:Y:S02]  /*5c80*/  UIMAD UR10, UR42, UR10, UR6 ;  /* 0x0000000a2a0a72a4 */ /* 0x000fe4000f8e0206 */
[----:B------:R-:W-:Y:S04]  /*5c90*/  @!UP0 USEL UR4, UR5, UR4, !UP2 ;  /* 0x0000000405048287 */ /* 0x000fe8000d000000 */
[----:B------:R-:W-:Y:S02]  /*5ca0*/  @!UP0 UIMAD UR10, UR7, UR10, UR4 ;  /* 0x0000000a070a82a4 */ /* 0x000fe4000f8e0204 */
[----:B------:R-:W-:Y:S02]  /*5cb0*/  @!UP0 UIADD3 UR11, UPT, UPT, UR11, -UR4, URZ ;  /* 0x800000040b0b8290 */ /* 0x000fe4000fffe0ff */
[----:B------:R-:W-:Y:S02]  /*5cc0*/  UIMAD UR7, UR43, UR8, UR38 ;  /* 0x000000082b0772a4 */ /* 0x000fe4000f8e0226 */
[----:B------:R-:W-:Y:S02]  /*5cd0*/  @!UP0 UIMAD UR6, UR11, UR42, UR5 ;  /* 0x0000002a0b0682a4 */ /* 0x000fe4000f8e0205 */
[----:B------:R-:W-:Y:S01]  /*5ce0*/  UIMAD UR4, UR54, UR9, UR37 ;  /* 0x00000009360472a4 */ /* 0x000fe2000f8e0225 */
[----:B------:R-:W-:Y:S02]  /*5cf0*/  @!UP0 UMOV UR5, UR10 ;  /* 0x0000000a00058c82 */ /* 0x000fe40008000000 */
[----:B------:R-:W-:Y:S02]  /*5d00*/  UIMAD UR38, UR5, UR43, UR7 ;  /* 0x0000002b052672a4 */ /* 0x000fe4000f8e0207 */
[----:B------:R-:W-:Y:S11]  /*5d10*/  UIMAD UR37, UR6, UR54, UR4 ;  /* 0x00000036062572a4 */ /* 0x000ff6000f8e0204 */
[----:B------:R-:W-:Y:S01]  /*5d20*/  @!UPT UIADD3 URZ, UPT, UPT, URZ, URZ, URZ ;  /* 0x000000fffffff290 */ /* 0x000fe2000fffe0ff */
.L_x_96:
[----:B------:R-:W-:Y:S01]  /*5d30*/  UISETP.NE.AND UP0, UPT, UR39, 0x1, UPT ;  /* 0x000000012700788c */ /* 0x000fe2000bf05270 */
[----:B------:R-:W-:Y:S01]  /*5d40*/  LOP3.LUT P0, RZ, R50, 0x1b0, RZ, 0xc0, !PT ;  /* 0x000001b032ff7812 */ /* 0x000fe2000780c0ff */
[----:B------:R-:W-:Y:S01]  /*5d50*/  USHF.L.U32 UR50, UR16, 0x6, URZ ;  /* 0x0000000610327899 */ /* 0x000fe200080006ff */
[----:B------:R-:W-:Y:S01]  /*5d60*/  BSSY.RECONVERGENT B6, `(.L_x_97) ;  /* 0x0000034000067945 */ /* 0x000fe20003800200 */
[----:B------:R-:W-:Y:S01]  /*5d70*/  USHF.L.U32 UR49, UR20, 0x7, URZ ;  /* 0x0000000714317899 */ /* 0x000fe200080006ff */
[----:B------:R-:W-:Y:S06]  /*5d80*/  IADD3 R52, PT, PT, R52, 0x1, RZ ;  /* 0x0000000134347810 */ /* 0x000fec0007ffe0ff */
[----:B------:R-:W2:Y:S01]  /*5d90*/  @!UP0 LDCU.128 UR12, c[0x0][0xb10] ;  /* 0x00016200ff0c87ac */ /* 0x000ea20008000c00 */
[----:B------:R-:W3:Y:S01]  /*5da0*/  @!UP0 LDCU UR5, c[0x0][0xb0c] ;  /* 0x00016180ff0587ac */ /* 0x000ee20008000800 */
[----:B------:R-:W4:Y:S01]  /*5db0*/  @!UP0 LDCU UR10, c[0x0][0xb20] ;  /* 0x00016400ff0a87ac */ /* 0x000f220008000800 */
[----:B--2---:R-:W-:Y:S02]  /*5dc0*/  UIMAD.WIDE.U32 UR8, UR38, UR12, URZ ;  /* 0x0000000c260872a5 */ /* 0x004fe4000f8e00ff */
[----:B------:R-:W-:Y:S02]  /*5dd0*/  UIMAD.WIDE.U32 UR6, UR37, UR15, URZ ;  /* 0x0000000f250672a5 */ /* 0x000fe4000f8e00ff */
[----:B------:R-:W-:Y:S03]  /*5de0*/  @!UP0 UISETP.NE.AND UP1, UPT, UR14, 0x1, UPT ;  /* 0x000000010e00888c */ /* 0x000fe6000bf25270 */
[----:B------:R-:W-:Y:S01]  /*5df0*/  @!UP0 UMOV UR4, UR9 ;  /* 0x0000000900048c82 */ /* 0x000fe20008000000 */
[----:B---3--:R-:W-:Y:S02]  /*5e00*/  @!UP0 UISETP.NE.AND UP2, UPT, UR5, 0x1, UPT ;  /* 0x000000010500888c */ /* 0x008fe4000bf45270 */
[----:B------:R-:W-:Y:S01]  /*5e10*/  @!UP0 USHF.R.U32.HI UR4, URZ, UR13, UR4 ;  /* 0x0000000dff048299 */ /* 0x000fe20008011604 */
[----:B------:R-:W-:Y:S02]  /*5e20*/  @!UP0 UMOV UR6, UR7 ;  /* 0x0000000700068c82 */ /* 0x000fe40008000000 */
[----:B----4-:R-:W-:Y:S02]  /*5e30*/  @!UP0 USHF.R.U32.HI UR6, URZ, UR10, UR6 ;  /* 0x0000000aff068299 */ /* 0x010fe40008011606 */
[----:B------:R-:W-:Y:S02]  /*5e40*/  @!UP0 USEL UR7, UR38, UR4, !UP2 ;  /* 0x0000000426078287 */ /* 0x000fe4000d000000 */
[----:B------:R-:W-:Y:S04]  /*5e50*/  @!UP0 USEL UR6, UR37, UR6, !UP1 ;  /* 0x0000000625068287 */ /* 0x000fe8000c800000 */
[----:B------:R-:W-:Y:S02]  /*5e60*/  @!UP0 UIADD3 UR4, UPT, UPT, -UR7, UR6, URZ ;  /* 0x0000000607048290 */ /* 0x000fe4000fffe1ff */
[----:B------:R-:W-:Y:S02]  /*5e70*/  @!UP0 UIADD3 UR6, UPT, UPT, UR7, -UR6, URZ ;  /* 0x8000000607068290 */ /* 0x000fe4000fffe0ff */
[----:B------:R-:W-:Y:S02]  /*5e80*/  @!UP0 UIMAD UR38, UR4, UR5, UR38 ;  /* 0x00000005042682a4 */ /* 0x000fe4000f8e0226 */
[----:B------:R-:W-:Y:S01]  /*5e90*/  @!UP0 UIMAD UR37, UR6, UR14, UR37 ;  /* 0x0000000e062582a4 */ /* 0x000fe2000f8e0225 */
[----:B------:R-:W-:Y:S11]  /*5ea0*/  @!P0 BRA `(.L_x_98) ;  /* 0x00000000007c8947 */ /* 0x000ff60003800000 */
[----:B------:R-:W2:Y:S01]  /*5eb0*/  LDCU.64 UR8, c[0x4][0x80] ;  /* 0x01001000ff0877ac */ /* 0x000ea20008000a00 */
[----:B------:R-:W-:Y:S01]  /*5ec0*/  MOV R2, 0x0 ;  /* 0x0000000000027802 */ /* 0x000fe20000000f00 */
[----:B------:R-:W-:Y:S02]  /*5ed0*/  HFMA2 R12, -RZ, RZ, 0, 5.9604644775390625e-08 ;  /* 0x00000001ff0c7431 */ /* 0x000fe400000001ff */
[----:B------:R-:W-:Y:S01]  /*5ee0*/  IMAD.MOV.U32 R8, RZ, RZ, 0x70 ;  /* 0x00000070ff087424 */ /* 0x000fe200078e00ff */
[----:B------:R3:W4:Y:S01]  /*5ef0*/  LDC.64 R14, c[0x4][R2] ;  /* 0x01000000020e7b82 */ /* 0x0007220000000a00 */
[----:B------:R-:W1:Y:S01]  /*5f00*/  LDCU.64 UR6, c[0x4][0x88] ;  /* 0x01001100ff0677ac */ /* 0x000e620008000a00 */
[----:B------:R-:W-:Y:S01]  /*5f10*/  IMAD.MOV.U32 R13, RZ, RZ, RZ ;  /* 0x000000ffff0d7224 */ /* 0x000fe200078e00ff */
[----:B------:R-:W1:Y:S01]  /*5f20*/  LDCU.64 UR4, c[0x4][0x8] ;  /* 0x01000100ff0477ac */ /* 0x000e620008000a00 */
[----:B--2---:R-:W-:Y:S01]  /*5f30*/  MOV R5, UR9 ;  /* 0x0000000900057c02 */ /* 0x004fe20008000f00 */
[----:B------:R-:W-:Y:S01]  /*5f40*/  IMAD.U32 R4, RZ, RZ, UR8 ;  /* 0x00000008ff047e24 */ /* 0x000fe2000f8e00ff */
[----:B-1----:R-:W-:Y:S01]  /*5f50*/  MOV R7, UR7 ;  /* 0x0000000700077c02 */ /* 0x002fe20008000f00 */
[----:B------:R-:W-:Y:S01]  /*5f60*/  IMAD.U32 R6, RZ, RZ, UR6 ;  /* 0x00000006ff067e24 */ /* 0x000fe2000f8e00ff */
[----:B------:R-:W-:Y:S01]  /*5f70*/  MOV R11, UR5 ;  /* 0x00000005000b7c02 */ /* 0x000fe20008000f00 */
[----:B------:R-:W-:Y:S02]  /*5f80*/  IMAD.U32 R10, RZ, RZ, UR4 ;  /* 0x00000004ff0a7e24 */ /* 0x000fe4000f8e00ff */
[----:B------:R-:W-:Y:S07]  /*5f90*/  LEPC R20, `(.L_x_99) ;  /* 0x000000001014794e */ /* 0x000fee0000000000 */
[----:B---345:R-:W-:Y:S05]  /*5fa0*/  CALL.ABS.NOINC R14 ;  /* 0x000000000e007343 */ /* 0x038fea0003c00000 */
.L_x_99:
[----:B------:R-:W1:Y:S01]  /*5fb0*/  LDCU.64 UR8, c[0x4][0x80] ;  /* 0x01001000ff0877ac */ /* 0x000e620008000a00 */
[----:B------:R-:W2:Y:S01]  /*5fc0*/  LDC.64 R2, c[0x4][R2] ;  /* 0x0100000002027b82 */ /* 0x000ea20000000a00 */
[----:B------:R-:W-:Y:S02]  /*5fd0*/  HFMA2 R12, -RZ, RZ, 0, 5.9604644775390625e-08 ;  /* 0x00000001ff0c7431 */ /* 0x000fe400000001ff */
[----:B------:R-:W-:Y:S02]  /*5fe0*/  IMAD.MOV.U32 R8, RZ, RZ, 0x70 ;  /* 0x00000070ff087424 */ /* 0x000fe400078e00ff */
[----:B------:R-:W-:Y:S01]  /*5ff0*/  IMAD.MOV.U32 R13, RZ, RZ, RZ ;  /* 0x000000ffff0d7224 */ /* 0x000fe200078e00ff */
[----:B------:R-:W3:Y:S01]  /*6000*/  LDCU.64 UR6, c[0x4][0x88] ;  /* 0x01001100ff0677ac */ /* 0x000ee20008000a00 */
[----:B------:R-:W4:Y:S01]  /*6010*/  LDCU.64 UR4, c[0x4][0x8] ;  /* 0x01000100ff0477ac */ /* 0x000f220008000a00 */
[----:B-1----:R-:W-:Y:S02]  /*6020*/  MOV R4, UR8 ;  /* 0x0000000800047c02 */ /* 0x002fe40008000f00 */
[----:B------:R-:W-:Y:S02]  /*6030*/  MOV R5, UR9 ;  /* 0x0000000900057c02 */ /* 0x000fe40008000f00 */
[----:B---3--:R-:W-:Y:S01]  /*6040*/  MOV R7, UR7 ;  /* 0x0000000700077c02 */ /* 0x008fe20008000f00 */
[----:B------:R-:W-:Y:S01]  /*6050*/  IMAD.U32 R6, RZ, RZ, UR6 ;  /* 0x00000006ff067e24 */ /* 0x000fe2000f8e00ff */
[----:B----4-:R-:W-:Y:S01]  /*6060*/  MOV R11, UR5 ;  /* 0x00000005000b7c02 */ /* 0x010fe20008000f00 */
[----:B------:R-:W-:Y:S02]  /*6070*/  IMAD.U32 R10, RZ, RZ, UR4 ;  /* 0x00000004ff0a7e24 */ /* 0x000fe4000f8e00ff */
[----:B------:R-:W-:Y:S07]  /*6080*/  LEPC R20, `(.L_x_98) ;  /* 0x000000001014794e */ /* 0x000fee0000000000 */
[----:B--2---:R-:W-:Y:S05]  /*6090*/  CALL.ABS.NOINC R2 ;  /* 0x0000000002007343 */ /* 0x004fea0003c00000 */
.L_x_98:
[----:B------:R-:W-:Y:S05]  /*60a0*/  BSYNC.RECONVERGENT B6 ;  /* 0x0000000000067941 */ /* 0x000fea0003800200 */
.L_x_97:
[----:B------:R-:W-:Y:S01]  /*60b0*/  R2UR UR4, R49 ;  /* 0x00000000310472ca */ /* 0x000fe200000e0000 */
[----:B------:R-:W-:Y:S01]  /*60c0*/  UISETP.NE.U32.AND UP0, UPT, UR62, URZ, UPT ;  /* 0x000000ff3e00728c */ /* 0x000fe2000bf05070 */
[----:B------:R-:W-:Y:S02]  /*60d0*/  ISETP.NE.U32.AND P4, PT, R42, RZ, PT ;  /* 0x000000ff2a00720c */ /* 0x000fe40003f85070 */
[----:B------:R-:W-:Y:S01]  /*60e0*/  ISETP.NE.U32.AND P2, PT, RZ, UR56, PT ;  /* 0x00000038ff007c0c */ /* 0x000fe2000bf45070 */
[----:B------:R-:W-:Y:S01]  /*60f0*/  UISETP.NE.AND.EX UP1, UPT, UR63, URZ, UPT, UP0 ;  /* 0x000000ff3f00728c */ /* 0x000fe2000bf25300 */
[----:B------:R-:W-:Y:S01]  /*6100*/  ISETP.NE.AND.EX P4, PT, R43, RZ, PT, P4 ;  /* 0x000000ff2b00720c */ /* 0x000fe20003f85340 */
[----:B------:R-:W-:Y:S01]  /*6110*/  UPLOP3.LUT UP0, UPT, UPT, UPT, UPT, 0x40, 0x4 ;  /* 0x000000000004789c */ /* 0x000fe20003f0e870 */
[----:B------:R-:W-:Y:S05]  /*6120*/  ISETP.NE.AND.EX P2, PT, RZ, UR57, PT, P2 ;  /* 0x00000039ff007c0c */ /* 0x000fea000bf45320 */
[----:B------:R-:W-:Y:S06]  /*6130*/  UISETP.NE.AND UP2, UPT, UR4, URZ, UPT ;  /* 0x000000ff0400728c */ /* 0x000fec000bf45270 */
[----:B------:R-:W-:Y:S05]  /*6140*/  PLOP3.LUT P1, PT, PT, PT, UP2, 0x80, 0x8 ;  /* 0x000000000008781c */ /* 0x000fea0003f2f028 */
[----:B------:R-:W-:Y:S06]  /*6150*/  @UP2 UPLOP3.LUT UP0, UPT, UPT, UPT, UP1, 0x80, 0x8 ;  /* 0x000000000008289c */ /* 0x000fec0003f0f010 */
[----:B------:R-:W-:Y:S01]  /*6160*/  PLOP3.LUT P0, PT, PT, PT, UP0, 0x80, 0x8 ;  /* 0x000000000008781c */ /* 0x000fe20003f0f008 */
[----:B------:R-:W-:Y:S01]  /*6170*/  @!UPT UIADD3 URZ, UPT, UPT, URZ, URZ, URZ ;  /* 0x000000fffffff290 */ /* 0x000fe2000fffe0ff */
[----:B------:R-:W-:Y:S11]  /*6180*/  BRA.U !UP1, `(.L_x_100) ;  /* 0x00000001093c7547 */ /* 0x000ff6000b800000 */
[----:B------:R-:W-:Y:S01]  /*6190*/  UISETP.NE.U32.AND UP0, UPT, UR56, URZ, UPT ;  /* 0x000000ff3800728c */ /* 0x000fe2000bf05070 */
[----:B-1----:R-:W-:Y:S01]  /*61a0*/  HFMA2 R0, -RZ, RZ, 0, 5.9604644775390625e-08 ;  /* 0x00000001ff007431 */ /* 0x002fe200000001ff */
[----:B------:R-:W1:Y:S01]  /*61b0*/  LDCU.64 UR8, c[0x0][0x358] ;  /* 0x00006b00ff0877ac */ /* 0x000e620008000a00 */
[----:B------:R-:W-:Y:S01]  /*61c0*/  IMAD.MOV.U32 R45, RZ, RZ, 0x1 ;  /* 0x00000001ff2d7424 */ /* 0x000fe200078e00ff */
[----:B------:R-:W-:Y:S06]  /*61d0*/  UISETP.NE.AND.EX UP0, UPT, UR57, URZ, UPT, UP0 ;  /* 0x000000ff3900728c */ /* 0x000fec000bf05300 */
[----:B------:R-:W-:Y:S05]  /*61e0*/  PLOP3.LUT P3, PT, PT, PT, UP0, 0x80, 0x8 ;  /* 0x000000000008781c */ /* 0x000fea0003f6f008 */
[----:B------:R-:W2:Y:S01]  /*61f0*/  @UP0 LDCU.64 UR4, c[0x0][0x888] ;  /* 0x00011100ff0407ac */ /* 0x000ea20008000a00 */
[----:B------:R-:W-:Y:S07]  /*6200*/  @UP0 UIMAD UR6, UR36, UR62, URZ ;  /* 0x0000003e240602a4 */ /* 0x000fee000f8e02ff */
[----:B------:R-:W-:Y:S01]  /*6210*/  @!P3 PRMT R45, R0, 0x7610, R45 ;  /* 0x00007610002db816 */ /* 0x000fe2000000002d */
[----:B--2---:R-:W-:Y:S06]  /*6220*/  @UP0 UIMAD.WIDE UR4, UR6, 0x4, UR4 ;  /* 0x00000004060408a5 */ /* 0x004fec000f8e0204 */
[----:B------:R-:W-:Y:S01]  /*6230*/  IMAD.U32 R2, RZ, RZ, UR4 ;  /* 0x00000004ff027e24 */ /* 0x000fe2000f8e00ff */
[----:B------:R-:W-:Y:S04]  /*6240*/  MOV R3, UR5 ;  /* 0x0000000500037c02 */ /* 0x000fe80008000f00 */
[----:B------:R-:W2:Y:S01]  /*6250*/  @!UP0 LDCU UR4, c[0x0][0x880] ;  /* 0x00011000ff0487ac */ /* 0x000ea20008000800 */
[----:B-1---5:R3:W5:Y:S02]  /*6260*/  @P3 LDG.E R27, desc[UR8][R2.64] ;  /* 0x00000008021b3981 */ /* 0x022764000c1e1900 */
[----:B--23--:R-:W-:Y:S02]  /*6270*/  @!P3 IMAD.U32 R27, RZ, RZ, UR4 ;  /* 0x00000004ff1bbe24 */ /* 0x00cfe4000f8e00ff */
.L_x_100:
[----:B------:R-:W-:Y:S05]  /*6280*/  @!P4 BRA `(.L_x_101) ;  /* 0x000000000024c947 */ /* 0x000fea0003800000 */
[----:B------:R-:W-:Y:S01]  /*6290*/  ISETP.NE.U32.AND P3, PT, R40, RZ, PT ;  /* 0x000000ff2800720c */ /* 0x000fe20003f65070 */
[----:B------:R-:W2:Y:S03]  /*62a0*/  LDCU.64 UR4, c[0x0][0x358] ;  /* 0x00006b00ff0477ac */ /* 0x000ea60008000a00 */
[----:B------:R-:W-:Y:S11]  /*62b0*/  ISETP.NE.AND.EX P3, PT, R41, RZ, PT, P3 ;  /* 0x000000ff2900720c */ /* 0x000ff60003f65330 */
[----:B------:R-:W-:Y:S02]  /*62c0*/  @!UPT UIADD3 URZ, UPT, UPT, URZ, URZ, URZ ;  /* 0x000000fffffff290 */ /* 0x000fe4000fffe0ff */
[----:B------:R-:W3:Y:S01]  /*62d0*/  @P3 LDC.64 R2, c[0x0][0x8a8] ;  /* 0x00022a00ff023b82 */ /* 0x000ee20000000a00 */
[----:B-1----:R-:W-:Y:S04]  /*62e0*/  @P3 IMAD R0, R42, UR36, RZ ;  /* 0x000000242a003c24 */ /* 0x002fe8000f8e02ff */
[----:B---3--:R-:W-:Y:S05]  /*62f0*/  @P3 IMAD.WIDE R2, R0, 0x4, R2 ;  /* 0x0000000400023825 */ /* 0x008fea00078e0202 */
[----:B--2--5:R2:W5:Y:S02]  /*6300*/  @P3 LDG.E R24, desc[UR4][R2.64] ;  /* 0x0000000402183981 */ /* 0x024564000c1e1900 */
[----:B--2---:R-:W3:Y:S02]  /*6310*/  @!P3 LDC R24, c[0x0][0x8a0] ;  /* 0x00022800ff18bb82 */ /* 0x004ee40000000800 */
.L_x_101:
[----:B-----5:R-:W-:Y:S01]  /*6320*/  FSETP.NEU.AND P3, PT, R27, RZ, PT ;  /* 0x000000ff1b00720b */ /* 0x020fe20003f6d000 */
[----:B------:R-:W-:Y:S01]  /*6330*/  IMAD.SHL.U32 R62, R44, 0x2, RZ ;  /* 0x000000022c3e7824 */ /* 0x000fe200078e00ff */
[----:B------:R-:W-:Y:S01]  /*6340*/  SEL R4, RZ, 0xffffffff, P2 ;  /* 0xffffffffff047807 */ /* 0x000fe20001000000 */
[----:B------:R-:W-:Y:S01]  /*6350*/  BSSY B1, `(.L_x_102) ;  /* 0x0000036000017945 */ /* 0x000fe20003800000 */
[----:B------:R-:W-:Y:S01]  /*6360*/  @P1 LOP3.LUT P2, RZ, R45, 0xff, RZ, 0xc0, !PT ;  /* 0x000000ff2dff1812 */ /* 0x000fe2000784c0ff */
[----:B------:R-:W-:Y:S01]  /*6370*/  VIADD R60, R62, UR44 ;  /* 0x0000002c3e3c7c36 */ /* 0x000fe20008000000 */
[----:B-1----:R-:W-:Y:S01]  /*6380*/  @P1 SEL R0, RZ, 0xffffffff, P3 ;  /* 0xffffffffff001807 */ /* 0x002fe20001800000 */
[----:B------:R-:W-:Y:S01]  /*6390*/  IMAD.MOV.U32 R63, RZ, RZ, 0x1 ;  /* 0x00000001ff3f7424 */ /* 0x000fe200078e00ff */
[----:B------:R-:W-:Y:S01]  /*63a0*/  LOP3.LUT R55, R55, 0x1, RZ, 0x3c, !PT ;  /* 0x0000000137377812 */ /* 0x000fe200078e3cff */
[----:B------:R-:W-:Y:S01]  /*63b0*/  IMAD.MOV.U32 R61, RZ, RZ, RZ ;  /* 0x000000ffff3d7224 */ /* 0x000fe200078e00ff */
[----:B------:R-:W-:Y:S02]  /*63c0*/  @P0 SEL R0, R4, R0, !P2 ;  /* 0x0000000004000207 */ /* 0x000fe40005000000 */
[----:B------:R-:W-:Y:S02]  /*63d0*/  CS2R R38, SRZ ;  /* 0x0000000000267805 */ /* 0x000fe4000001ff00 */
[----:B------:R-:W-:Y:S02]  /*63e0*/  LEA R26, R22, UR44, 0x3 ;  /* 0x0000002c161a7c11 */ /* 0x000fe4000f8e18ff */
[----:B------:R-:W-:Y:S02]  /*63f0*/  CS2R R36, SRZ ;  /* 0x0000000000247805 */ /* 0x000fe4000001ff00 */
[----:B------:R-:W-:Y:S02]  /*6400*/  @P1 LOP3.LUT R0, R0, 0x1, RZ, 0xc0, !PT ;  /* 0x0000000100001812 */ /* 0x000fe400078ec0ff */
[----:B------:R-:W-:Y:S02]  /*6410*/  CS2R R30, SRZ ;  /* 0x00000000001e7805 */ /* 0x000fe4000001ff00 */
[----:B------:R-:W-:Y:S02]  /*6420*/  SHF.L.U32 R2, R54, 0x1f, RZ ;  /* 0x0000001f36027819 */ /* 0x000fe400000006ff */
[----:B------:R-:W-:Y:S02]  /*6430*/  CS2R R28, SRZ ;  /* 0x00000000001c7805 */ /* 0x000fe4000001ff00 */
[----:B------:R-:W-:Y:S01]  /*6440*/  ISETP.NE.U32.OR P5, PT, R0, 0x1, !P1 ;  /* 0x000000010000780c */ /* 0x000fe20004fa5470 */
[----:B------:R-:W-:Y:S01]  /*6450*/  IMAD.IADD R59, R56, 0x1, R60 ;  /* 0x00000001383b7824 */ /* 0x000fe200078e023c */
[----:B------:R-:W-:Y:S02]  /*6460*/  PLOP3.LUT P2, PT, PT, PT, UP1, 0x80, 0x8 ;  /* 0x000000000008781c */ /* 0x000fe40003f4f018 */
[----:B------:R-:W-:Y:S02]  /*6470*/  LEA.HI R25, R22, R22, RZ, 0x1 ;  /* 0x0000001616197211 */ /* 0x000fe400078f08ff */
[----:B------:R-:W-:Y:S02]  /*6480*/  LOP3.LUT P4, R51, R45, 0xff, RZ, 0xc0, !PT ;  /* 0x000000ff2d337812 */ /* 0x000fe4000788c0ff */
[----:B------:R-:W-:Y:S02]  /*6490*/  SEL R3, RZ, 0xffffffff, P3 ;  /* 0xffffffffff037807 */ /* 0x000fe40001800000 */
[----:B------:R-:W-:Y:S03]  /*64a0*/  P2R R58, PR, RZ, 0x20 ;  /* 0x00000020ff3a7803 */ /* 0x000fe60000000000 */
[----:B------:R-:W-:Y:S02]  /*64b0*/  @P5 SHF.L.U32 R0, R55, 0x1f, RZ ;  /* 0x0000001f37005819 */ /* 0x000fe400000006ff */
[----:B------:R-:W-:Y:S02]  /*64c0*/  @P2 SEL R3, R4, R3, !P4 ;  /* 0x0000000304032207 */ /* 0x000fe40006000000 */
[----:B------:R1:W2:Y:S02]  /*64d0*/  @P5 SYNCS.PHASECHK.TRANS64.TRYWAIT P1, [UR44+0x80], R0 ;  /* 0x00008000ff0055a7 */ /* 0x0002a4000802112c */
[----:B------:R-:W-:Y:S04]  /*64e0*/  LOP3.LUT R3, R3, 0x1, RZ, 0xc0, !PT ;  /* 0x0000000103037812 */ /* 0x000fe800078ec0ff */
[----:B------:R-:W-:Y:S04]  /*64f0*/  ISETP.NE.U32.AND P2, PT, R3, 0x1, PT ;  /* 0x000000010300780c */ /* 0x000fe80003f45070 */
[----:B------:R-:W-:Y:S01]  /*6500*/  P2R R64, PR, RZ, 0x4 ;  /* 0x00000004ff407803 */ /* 0x000fe20000000000 */
[----:B------:R4:W3:Y:S01]  /*6510*/  SYNCS.PHASECHK.TRANS64.TRYWAIT P0, [R26+URZ+0xf0], R2 ;  /* 0x0000f0021a0075a7 */ /* 0x0008e200080011ff */
[C---:B-1----:R-:W-:Y:S01]  /*6520*/  IMAD.SHL.U32 R0, R25.reuse, 0x40, RZ ;  /* 0x0000004019007824 */ /* 0x042fe200078e00ff */
[----:B------:R-:W-:Y:S04]  /*6530*/  LOP3.LUT R25, R25, 0xffe, RZ, 0xc0, !PT ;  /* 0x00000ffe19197812 */ /* 0x000fe800078ec0ff */
[----:B------:R-:W-:Y:S01]  /*6540*/  LOP3.LUT R0, R0, 0xffffff80, RZ, 0xc0, !PT ;  /* 0xffffff8000007812 */ /* 0x000fe200078ec0ff */
[----:B------:R-:W-:Y:S04]  /*6550*/  IMAD.IADD R25, R22, 0x1, -R25 ;  /* 0x0000000116197824 */ /* 0x000fe800078e0a19 */
[----:B------:R-:W-:Y:S04]  /*6560*/  IMAD.IADD R0, R23, 0x1, R0 ;  /* 0x0000000117007824 */ /* 0x000fe800078e0200 */
[----:B------:R-:W-:Y:S01]  /*6570*/  IMAD R25, R25, 0x100000, R0 ;  /* 0x0010000019197824 */ /* 0x000fe200078e0200 */
[----:B--2---:R-:W-:Y:S01]  /*6580*/  @P5 SEL R63, RZ, 0x1, !P1 ;  /* 0x00000001ff3f5807 */ /* 0x004fe20004800000 */
[----:B----4-:R-:W-:Y:S06]  /*6590*/  @!P5 BRA `(.L_x_103) ;  /* 0x000000000044d947 */ /* 0x010fec0003800000 */
[----:B------:R-:W-:Y:S01]  /*65a0*/  IMAD.MOV.U32 R38, RZ, RZ, RZ ;  /* 0x000000ffff267224 */ /* 0x000fe200078e00ff */
[----:B------:R-:W-:Y:S01]  /*65b0*/  ISETP.NE.AND P1, PT, R63, RZ, PT ;  /* 0x000000ff3f00720c */ /* 0x000fe20003f25270 */
[----:B------:R-:W-:Y:S01]  /*65c0*/  BSSY B0, `(.L_x_104) ;  /* 0x0000008000007945 */ /* 0x000fe20003800000 */
[----:B------:R-:W-:Y:S02]  /*65d0*/  CS2R R30, SRZ ;  /* 0x00000000001e7805 */ /* 0x000fe4000001ff00 */
[----:B------:R-:W-:Y:S02]  /*65e0*/  CS2R R28, SRZ ;  /* 0x00000000001c7805 */ /* 0x000fe4000001ff00 */
[----:B------:R-:W-:Y:S07]  /*65f0*/  CS2R R36, SRZ ;  /* 0x0000000000247805 */ /* 0x000fee000001ff00 */
[----:B------:R-:W-:Y:S05]  /*6600*/  @P1 BRA `(.L_x_105) ;  /* 0x00000000000c1947 */ /* 0x000fea0003800000 */
[----:B------:R-:W-:Y:S04]  /*6610*/  SHF.L.U32 R3, R55, 0x1f, RZ ;  /* 0x0000001f37037819 */ /* 0x000fe800000006ff */
[----:B------:R-:W1:Y:S02]  /*6620*/  SYNCS.PHASECHK.TRANS64.TRYWAIT P1, [UR44+0x80], R3 ;  /* 0x00008003ff0075a7 */ /* 0x000e64000802112c */
[----:B-1----:R-:W-:Y:S05]  /*6630*/  @!P1 BRA `(.L_x_106) ;  /* 0x0000003000149947 */ /* 0x002fea0003800000 */
.L_x_105:
[----:B------:R-:W-:Y:S05]  /*6640*/  BSYNC B0 ;  /* 0x0000000000007941 */ /* 0x000fea0003800000 */
.L_x_104:
[----:B------:R-:W-:Y:S01]  /*6650*/  ISETP.NE.AND P1, PT, R64, RZ, PT ;  /* 0x000000ff4000720c */ /* 0x000fe20003f25270 */
[----:B------:R-:W-:Y:S11]  /*6660*/  HFMA2 R61, -RZ, RZ, 0, 5.9604644775390625e-08 ;  /* 0x00000001ff3d7431 */ /* 0x000ff600000001ff */
[----:B------:R-:W-:Y:S01]  /*6670*/  @!UPT UIADD3 URZ, UPT, UPT, URZ, URZ, URZ ;  /* 0x000000fffffff290 */ /* 0x000fe2000fffe0ff */
[----:B------:R-:W-:Y:S05]  /*6680*/  @P1 WARPSYNC.ALL ;  /* 0x0000000000001948 */ /* 0x000fea0003800000 */
[----:B------:R2:W4:Y:S04]  /*6690*/  @P1 LDSM.16.M88.4 R28, [R62+UR44+0x200] ;  /* 0x0002002c3e1c183b */ /* 0x0005280008000200 */
[----:B------:R2:W1:Y:S02]  /*66a0*/  @P1 LDSM.16.M88.4 R36, [R59+0x200] ;  /* 0x000200003b24183b */ /* 0x0004640000000200 */
.L_x_103:
[----:B------:R-:W-:Y:S05]  /*66b0*/  BSYNC B1 ;  /* 0x0000000000017941 */ /* 0x000fea0003800000 */
.L_x_102:
[----:B-1----:R-:W-:Y:S04]  /*66c0*/  SHF.R.U32.HI R0, RZ, 0x15, R25 ;  /* 0x00000015ff007819 */ /* 0x002fe80000011619 */
[----:B------:R-:W-:Y:S01]  /*66d0*/  LOP3.LUT P1, RZ, R0, 0x3, R46, 0x48, !PT ;  /* 0x0000000300ff7812 */ /* 0x000fe2000782482e */
[----:B------:R-:W-:Y:S01]  /*66e0*/  @!UPT UIADD3 URZ, UPT, UPT, URZ, URZ, URZ ;  /* 0x000000fffffff290 */ /* 0x000fe2000fffe0ff */
[----:B---3--:R-:W-:Y:S11]  /*66f0*/  @P0 BRA `(.L_x_107) ;  /* 0x0000000000080947 */ /* 0x008ff60003800000 */
[----:B------:R-:W1:Y:S02]  /*6700*/  SYNCS.PHASECHK.TRANS64.TRYWAIT P0, [R26+URZ+0xf0], R2 ;  /* 0x0000f0021a0075a7 */ /* 0x000e6400080011ff */
[----:B-1----:R-:W-:Y:S05]  /*6710*/  @!P0 BRA `(.L_x_108) ;  /* 0x0000002c00f48947 */ /* 0x002fea0003800000 */
.L_x_107:
[----:B------:R-:W-:Y:S05]  /*6720*/  @!P1 BRA `(.L_x_109) ;  /* 0x0000000000409947 */ /* 0x000fea0003800000 */
[----:B------:R-:W3:Y:S01]  /*6730*/  LDCU.64 UR8, c[0x4][0x70] ;  /* 0x01000e00ff0877ac */ /* 0x000ee20008000a00 */
[----:B------:R-:W-:Y:S01]  /*6740*/  MOV R3, 0x0 ;  /* 0x0000000000037802 */ /* 0x000fe20000000f00 */
[----:B------:R-:W-:Y:S02]  /*6750*/  HFMA2 R12, -RZ, RZ, 0, 5.9604644775390625e-08 ;  /* 0x00000001ff0c7431 */ /* 0x000fe400000001ff */
[----:B------:R-:W-:Y:S02]  /*6760*/  IMAD.MOV.U32 R8, RZ, RZ, 0x192 ;  /* 0x00000192ff087424 */ /* 0x000fe400078e00ff */
[----:B------:R-:W-:Y:S01]  /*6770*/  IMAD.MOV.U32 R13, RZ, RZ, RZ ;  /* 0x000000ffff0d7224 */ /* 0x000fe200078e00ff */
[----:B------:R-:W5:Y:S01]  /*6780*/  LDCU.64 UR6, c[0x4][0x78] ;  /* 0x01000f00ff0677ac */ /* 0x000f620008000a00 */
[----:B-1----:R-:W1:Y:S01]  /*6790*/  LDC.64 R2, c[0x4][R3] ;  /* 0x0100000003027b82 */ /* 0x002e620000000a00 */
[----:B------:R-:W2:Y:S01]  /*67a0*/  LDCU.64 UR4, c[0x4][0x10] ;  /* 0x01000200ff0477ac */ /* 0x000ea20008000a00 */
[----:B---3--:R-:W-:Y:S01]  /*67b0*/  MOV R5, UR9 ;  /* 0x0000000900057c02 */ /* 0x008fe20008000f00 */
[----:B------:R-:W-:Y:S01]  /*67c0*/  IMAD.U32 R4, RZ, RZ, UR8 ;  /* 0x00000008ff047e24 */ /* 0x000fe2000f8e00ff */
[----:B-----5:R-:W-:Y:S01]  /*67d0*/  MOV R7, UR7 ;  /* 0x0000000700077c02 */ /* 0x020fe20008000f00 */
[----:B------:R-:W-:Y:S01]  /*67e0*/  IMAD.U32 R6, RZ, RZ, UR6 ;  /* 0x00000006ff067e24 */ /* 0x000fe2000f8e00ff */
[----:B--2---:R-:W-:Y:S01]  /*67f0*/  MOV R11, UR5 ;  /* 0x00000005000b7c02 */ /* 0x004fe20008000f00 */
[----:B------:R-:W-:Y:S02]  /*6800*/  IMAD.U32 R10, RZ, RZ, UR4 ;  /* 0x00000004ff0a7e24 */ /* 0x000fe4000f8e00ff */
[----:B------:R-:W-:Y:S07]  /*6810*/  LEPC R20, `(.L_x_109) ;  /* 0x000000001014794e */ /* 0x000fee0000000000 */
[----:B-1--4-:R-:W-:Y:S05]  /*6820*/  CALL.ABS.NOINC R2 ;  /* 0x0000000002007343 */ /* 0x012fea0003c00000 */
.L_x_109:
[----:B----4-:R-:W-:Y:S01]  /*6830*/  SHF.L.U32 R3, R28, 0x10, RZ ;  /* 0x000000101c037819 */ /* 0x010fe200000006ff */
[----:B------:R-:W-:Y:S05]  /*6840*/  WARPSYNC.ALL ;  /* 0x0000000000007948 */ /* 0x000fea0003800000 */
[----:B------:R-:W-:Y:S01]  /*6850*/  R2UR UR4, R25 ;  /* 0x00000000190472ca */ /* 0x000fe200000e0000 */
[----:B------:R-:W-:Y:S01]  /*6860*/  BSSY.RECONVERGENT B0, `(.L_x_110) ;  /* 0x000004e000007945 */ /* 0x000fe20003800200 */
[C---:B------:R-:W-:Y:S02]  /*6870*/  SHF.L.U32 R20, R29.reuse, 0x10, RZ ;  /* 0x000000101d147819 */ /* 0x040fe400000006ff */
[----:B------:R-:W-:Y:S02]  /*6880*/  LOP3.LUT R21, R29, 0xffff0000, RZ, 0xc0, !PT ;  /* 0xffff00001d157812 */ /* 0x000fe400078ec0ff */
[----:B------:R-:W-:Y:S07]  /*6890*/  ISETP.NE.AND P0, PT, R57, RZ, PT ;  /* 0x000000ff3900720c */ /* 0x000fee0003f05270 */
[----:B------:R-:W3:Y:S02]  /*68a0*/  LDTM.16dp256bit.x4 R4, tmem[UR4] ;  /* 0x00000004000479ee */ /* 0x000ee40008120000 */
[----:B---3--:R-:W-:Y:S01]  /*68b0*/  FMUL R0, R24, R4 ;  /* 0x0000000418007220 */ /* 0x008fe20000400000 */
[----:B------:R-:W-:Y:S01]  /*68c0*/  LOP3.LUT R4, R28, 0xffff0000, RZ, 0xc0, !PT ;  /* 0xffff00001c047812 */ /* 0x000fe200078ec0ff */
[C---:B-1----:R-:W-:Y:S01]  /*68d0*/  FMUL R2, R24.reuse, R5 ;  /* 0x0000000518027220 */ /* 0x042fe20000400000 */
[C---:B------:R-:W-:Y:S01]  /*68e0*/  FMUL R7, R24.reuse, R7 ;  /* 0x0000000718077220 */ /* 0x040fe20000400000 */
[C---:B------:R-:W-:Y:S01]  /*68f0*/  FFMA R0, R27.reuse, R3, R0 ;  /* 0x000000031b007223 */ /* 0x040fe20000000000 */
[C---:B------:R-:W-:Y:S01]  /*6900*/  FMUL R3, R24.reuse, R6 ;  /* 0x0000000618037220 */ /* 0x040fe20000400000 */
[C---:B------:R-:W-:Y:S01]  /*6910*/  FFMA R2, R27.reuse, R4, R2 ;  /* 0x000000041b027223 */ /* 0x040fe20000000002 */
[C---:B------:R-:W-:Y:S01]  /*6920*/  FMUL R4, R24.reuse, R8 ;  /* 0x0000000818047220 */ /* 0x040fe20000400000 */
[C---:B------:R-:W-:Y:S01]  /*6930*/  FMUL R8, R24.reuse, R12 ;  /* 0x0000000c18087220 */ /* 0x040fe20000400000 */
[----:B------:R-:W-:Y:S01]  /*6940*/  FMUL R12, R24, R16 ;  /* 0x00000010180c7220 */ /* 0x000fe20000400000 */
[----:B------:R-:W-:Y:S01]  /*6950*/  SHF.L.U32 R16, R30, 0x10, RZ ;  /* 0x000000101e107819 */ /* 0x000fe200000006ff */
[C---:B------:R-:W-:Y:S01]  /*6960*/  FFMA R3, R27.reuse, R20, R3 ;  /* 0x000000141b037223 */ /* 0x040fe20000000003 */
[----:B------:R-:W-:Y:S01]  /*6970*/  F2FP.BF16.F32.PACK_AB R32, R2, R0 ;  /* 0x000000000220723e */ /* 0x000fe200000010ff */
[C---:B------:R-:W-:Y:S01]  /*6980*/  FFMA R7, R27.reuse, R21, R7 ;  /* 0x000000151b077223 */ /* 0x040fe20000000007 */
[----:B------:R-:W-:Y:S01]  /*6990*/  LOP3.LUT R0, R30, 0xffff0000, RZ, 0xc0, !PT ;  /* 0xffff00001e007812 */ /* 0x000fe200078ec0ff */
[----:B------:R-:W-:Y:S01]  /*69a0*/  FFMA R4, R27, R16, R4 ;  /* 0x000000101b047223 */ /* 0x000fe20000000004 */
[C---:B------:R-:W-:Y:S01]  /*69b0*/  SHF.L.U32 R2, R31.reuse, 0x10, RZ ;  /* 0x000000101f027819 */ /* 0x040fe200000006ff */
[C---:B------:R-:W-:Y:S01]  /*69c0*/  FMUL R5, R24.reuse, R9 ;  /* 0x0000000918057220 */ /* 0x040fe20000400000 */
[----:B------:R-:W-:Y:S01]  /*69d0*/  LOP3.LUT R16, R31, 0xffff0000, RZ, 0xc0, !PT ;  /* 0xffff00001f107812 */ /* 0x000fe200078ec0ff */
[----:B------:R-:W-:Y:S01]  /*69e0*/  FMUL R6, R24, R10 ;  /* 0x0000000a18067220 */ /* 0x000fe20000400000 */
[----:B------:R-:W-:Y:S01]  /*69f0*/  F2FP.BF16.F32.PACK_AB R33, R7, R3 ;  /* 0x000000030721723e */ /* 0x000fe200000010ff */
[C---:B------:R-:W-:Y:S01]  /*6a00*/  FFMA R5, R27.reuse, R0, R5 ;  /* 0x000000001b057223 */ /* 0x040fe20000000005 */
[C---:B------:R-:W-:Y:S01]  /*6a10*/  SHF.L.U32 R0, R36.reuse, 0x10, RZ ;  /* 0x0000001024007819 */ /* 0x040fe200000006ff */
[----:B------:R-:W-:Y:S01]  /*6a20*/  FFMA R6, R27, R2, R6 ;  /* 0x000000021b067223 */ /* 0x000fe20000000006 */
[----:B------:R-:W-:Y:S01]  /*6a30*/  LOP3.LUT R2, R36, 0xffff0000, RZ, 0xc0, !PT ;  /* 0xffff000024027812 */ /* 0x000fe200078ec0ff */
[C---:B------:R-:W-:Y:S01]  /*6a40*/  FMUL R11, R24.reuse, R11 ;  /* 0x0000000b180b7220 */ /* 0x040fe20000400000 */
[----:B------:R-:W-:Y:S01]  /*6a50*/  SHF.L.U32 R3, R37, 0x10, RZ ;  /* 0x0000001025037819 */ /* 0x000fe200000006ff */
[C---:B------:R-:W-:Y:S01]  /*6a60*/  FMUL R9, R24.reuse, R13 ;  /* 0x0000000d18097220 */ /* 0x040fe20000400000 */
[----:B------:R-:W-:Y:S01]  /*6a70*/  F2FP.BF16.F32.PACK_AB R34, R5, R4 ;  /* 0x000000040522723e */ /* 0x000fe200000010ff */
[C---:B------:R-:W-:Y:S01]  /*6a80*/  FMUL R10, R24.reuse, R14 ;  /* 0x0000000e180a7220 */ /* 0x040fe20000400000 */
[C---:B------:R-:W-:Y:S01]  /*6a90*/  FFMA R11, R27.reuse, R16, R11 ;  /* 0x000000101b0b7223 */ /* 0x040fe2000000000b */
[C---:B------:R-:W-:Y:S01]  /*6aa0*/  FFMA R8, R27.reuse, R0, R8 ;  /* 0x000000001b087223 */ /* 0x040fe20000000008 */
[----:B------:R-:W-:Y:S01]  /*6ab0*/  FFMA R9, R27, R2, R9 ;  /* 0x000000021b097223 */ /* 0x000fe20000000009 */
[----:B------:R-:W-:Y:S01]  /*6ac0*/  LOP3.LUT R0, R37, 0xffff0000, RZ, 0xc0, !PT ;  /* 0xffff000025007812 */ /* 0x000fe200078ec0ff */
[----:B------:R-:W-:Y:S01]  /*6ad0*/  FFMA R10, R27, R3, R10 ;  /* 0x000000031b0a7223 */ /* 0x000fe2000000000a */
[----:B------:R-:W-:Y:S01]  /*6ae0*/  FMUL R15, R24, R15 ;  /* 0x0000000f180f7220 */ /* 0x000fe20000400000 */
[----:B------:R-:W-:Y:S01]  /*6af0*/  SHF.L.U32 R2, R38, 0x10, RZ ;  /* 0x0000001026027819 */ /* 0x000fe200000006ff */
[----:B------:R-:W-:Y:S01]  /*6b00*/  FMUL R13, R24, R17 ;  /* 0x00000011180d7220 */ /* 0x000fe20000400000 */
[----:B------:R-:W-:Y:S01]  /*6b10*/  LOP3.LUT R3, R38, 0xffff0000, RZ, 0xc0, !PT ;  /* 0xffff000026037812 */ /* 0x000fe200078ec0ff */
[C---:B------:R-:W-:Y:S01]  /*6b20*/  FMUL R14, R24.reuse, R18 ;  /* 0x00000012180e7220 */ /* 0x040fe20000400000 */
[----:B------:R-:W-:Y:S01]  /*6b30*/  SHF.L.U32 R4, R39, 0x10, RZ ;  /* 0x0000001027047819 */ /* 0x000fe200000006ff */
[----:B------:R-:W-:Y:S01]  /*6b40*/  FFMA R15, R27, R0, R15 ;  /* 0x000000001b0f7223 */ /* 0x000fe2000000000f */
[----:B------:R-:W-:Y:S01]  /*6b50*/  LOP3.LUT R5, R39, 0xffff0000, RZ, 0xc0, !PT ;  /* 0xffff000027057812 */ /* 0x000fe200078ec0ff */
[----:B------:R-:W-:Y:S01]  /*6b60*/  FMUL R19, R24, R19 ;  /* 0x0000001318137220 */ /* 0x000fe20000400000 */
[C---:B------:R-:W-:Y:S01]  /*6b70*/  FFMA R12, R27.reuse, R2, R12 ;  /* 0x000000021b0c7223 */ /* 0x040fe2000000000c */
[C---:B------:R-:W-:Y:S01]  /*6b80*/  FFMA R13, R27.reuse, R3, R13 ;  /* 0x000000031b0d7223 */ /* 0x040fe2000000000d */
[C---:B------:R-:W-:Y:S01]  /*6b90*/  FFMA R14, R27.reuse, R4, R14 ;  /* 0x000000041b0e7223 */ /* 0x040fe2000000000e */
[----:B------:R-:W-:Y:S01]  /*6ba0*/  FFMA R19, R27, R5, R19 ;  /* 0x000000051b137223 */ /* 0x000fe20000000013 */
[----:B------:R-:W-:Y:S02]  /*6bb0*/  F2FP.BF16.F32.PACK_AB R35, R11, R6 ;  /* 0x000000060b23723e */ /* 0x000fe400000010ff */
[----:B------:R-:W-:Y:S02]  /*6bc0*/  F2FP.BF16.F32.PACK_AB R8, R9, R8 ;  /* 0x000000080908723e */ /* 0x000fe400000010ff */
[----:B------:R-:W-:Y:S01]  /*6bd0*/  F2FP.BF16.F32.PACK_AB R9, R15, R10 ;  /* 0x0000000a0f09723e */ /* 0x000fe200000010ff */
[----:B------:R1:W-:Y:S01]  /*6be0*/  STSM.16.M88.4 [R60+0x200], R32 ;  /* 0x000200203c007844 */ /* 0x0003e20000000200 */
[----:B------:R-:W-:Y:S02]  /*6bf0*/  F2FP.BF16.F32.PACK_AB R10, R13, R12 ;  /* 0x0000000c0d0a723e */ /* 0x000fe400000010ff */
[----:B------:R-:W-:Y:S05]  /*6c00*/  F2FP.BF16.F32.PACK_AB R11, R19, R14 ;  /* 0x0000000e130b723e */ /* 0x000fea00000010ff */
[----:B------:R1:W-:Y:S01]  /*6c10*/  STSM.16.M88.4 [R59+0x200], R8 ;  /* 0x000200083b007844 */ /* 0x0003e20000000200 */
[----:B------:R-:W-:Y:S01]  /*6c20*/  @!PT LDS RZ, [RZ] ;  /* 0x00000000fffff984 */ /* 0x000fe20000000800 */
[----:B------:R-:W-:Y:S01]  /*6c30*/  @!PT LDS RZ, [RZ] ;  /* 0x00000000fffff984 */ /* 0x000fe20000000800 */
[----:B------:R-:W-:Y:S01]  /*6c40*/  @!PT LDS RZ, [RZ] ;  /* 0x00000000fffff984 */ /* 0x000fe20000000800 */
[----:B------:R-:W-:Y:S01]  /*6c50*/  @!PT LDS RZ, [RZ] ;  /* 0x00000000fffff984 */ /* 0x000fe20000000800 */
[----:B------:R3:W-:Y:S07]  /*6c60*/  MEMBAR.ALL.CTA ;  /* 0x0000000000007992 */ /* 0x0007ee0000008000 */
[----:B---3--:R-:W3:Y:S02]  /*6c70*/  FENCE.VIEW.ASYNC.S ;  /* 0x00000000000073c6 */ /* 0x008ee40000000000 */
[----:B---3--:R-:W-:Y:S06]  /*6c80*/  BAR.SYNC.DEFER_BLOCKING 0x1, 0x80 ;  /* 0x0042000000007b1d */ /* 0x008fec0000010000 */
[----:B------:R-:W-:Y:S05]  /*6c90*/  @P0 BRA `(.L_x_111) ;  /* 0x0000000000280947 */ /* 0x000fea0003800000 */
[----:B------:R-:W3:Y:S01]  /*6ca0*/  LDCU.64 UR6, c[0x0][0x348] ;  /* 0x00006900ff0677ac */ /* 0x000ee20008000a00 */
[----:B------:R-:W-:Y:S01]  /*6cb0*/  UIADD3 UR4, UPT, UPT, UR44, 0x200, URZ ;  /* 0x000002002c047890 */ /* 0x000fe2000fffe0ff */
[----:B------:R-:W-:Y:S05]  /*6cc0*/  UMOV UR51, UR36 ;  /* 0x0000002400337c82 */ /* 0x000fea0008000000 */
[----:B------:R-:W-:Y:S04]  /*6cd0*/  MOV R50, UR4 ;  /* 0x0000000400327c02 */ /* 0x000fe80008000f00 */
[----:B------:R-:W-:Y:S01]  /*6ce0*/  R2UR UR48, R50 ;  /* 0x00000000323072ca */ /* 0x000fe200000e0000 */
[----:B---3--:R-:W-:Y:S04]  /*6cf0*/  UIADD3 UR4, UP0, UPT, UR6, 0x680, URZ ;  /* 0x0000068006047890 */ /* 0x008fe8000ff1e0ff */
[----:B------:R-:W-:Y:S09]  /*6d00*/  UIADD3.X UR5, UPT, UPT, URZ, UR7, URZ, UP0, !UPT ;  /* 0x00000007ff057290 */ /* 0x000ff200087fe4ff */
[----:B------:R3:W-:Y:S01]  /*6d10*/  UTMASTG.3D [UR48], [UR4] ;  /* 0x00000030040073b5 */ /* 0x0007e20008010000 */
[----:B------:R0:W-:Y:S01]  /*6d20*/  UTMACMDFLUSH ;  /* 0x00000000000079b7 */ /* 0x0001e20000000000 */
[----:B---3--:R-:W-:Y:S04]  /*6d30*/  DEPBAR.LE SB0, 0x1 ;  /* 0x000080400000791a */ /* 0x008fe80000000000 */
.L_x_111:
[----:B------:R-:W-:Y:S05]  /*6d40*/  BSYNC.RECONVERGENT B0 ;  /* 0x0000000000007941 */ /* 0x000fea0003800200 */
.L_x_110:
[----:B------:R-:W-:Y:S01]  /*6d50*/  BAR.SYNC.DEFER_BLOCKING 0x1, 0x80 ;  /* 0x0042000000007b1d */ /* 0x000fe20000010000 */
[----:B------:R-:W-:Y:S01]  /*6d60*/  ISETP.NE.AND P1, PT, R58, RZ, PT ;  /* 0x000000ff3a00720c */ /* 0x000fe20003f25270 */
[----:B------:R-:W-:Y:S01]  /*6d70*/  UISETP.NE.AND UP0, UPT, UR47, URZ, UPT ;  /* 0x000000ff2f00728c */ /* 0x000fe2000bf05270 */
[----:B------:R-:W-:Y:S11]  /*6d80*/  LEA R4, R61, UR44, 0x3 ;  /* 0x0000002c3d047c11 */ /* 0x000ff6000f8e18ff */
[----:B------:R-:W-:Y:S01]  /*6d90*/  @P1 SHF.L.U32 R3, R55, 0x1f, RZ ;  /* 0x0000001f37031819 */ /* 0x000fe200000006ff */
[----:B------:R-:W-:Y:S06]  /*6da0*/  BRA.U !UP0, `(.L_x_112) ;  /* 0x0000000108247547 */ /* 0x000fec000b800000 */
[----:B------:R-:W3:Y:S01]  /*6db0*/  S2R R0, SR_CgaCtaId ;  /* 0x0000000000007919 */ /* 0x000ee20000008800 */
[----:B------:R-:W-:Y:S01]  /*6dc0*/  IMAD.U32 R2, RZ, RZ, UR46 ;  /* 0x0000002eff027e24 */ /* 0x000fe2000f8e00ff */
[----:B------:R-:W-:Y:S04]  /*6dd0*/  UIADD3 UR4, UPT, UPT, UR46, 0x1, URZ ;  /* 0x000000012e047890 */ /* 0x000fe8000fffe0ff */
[----:B------:R-:W-:Y:S01]  /*6de0*/  @P1 LEA R2, R2, UR44, 0x3 ;  /* 0x0000002c02021c11 */ /* 0x000fe2000f8e18ff */
[----:B------:R-:W-:Y:S04]  /*6df0*/  UISETP.NE.AND UP0, UPT, UR4, 0x4, UPT ;  /* 0x000000040400788c */ /* 0x000fe8000bf05270 */
[----:B------:R-:W-:Y:S01]  /*6e00*/  @P1 VIADD R2, R2, 0xa0 ;  /* 0x000000a002021836 */ /* 0x000fe20000000000 */
[----:B------:R-:W-:Y:S04]  /*6e10*/  USEL UR46, UR4, URZ, UP0 ;  /* 0x000000ff042e7287 */ /* 0x000fe80008000000 */
[----:B---3--:R-:W-:Y:S04]  /*6e20*/  @P1 PRMT R0, R0, 0x654, R2 ;  /* 0x0000065400001816 */ /* 0x008fe80000000002 */
[----:B------:R3:W-:Y:S04]  /*6e30*/  @P1 SYNCS.ARRIVE.TRANS64.RED.A1T0 RZ, [R0+URZ], RZ ;  /* 0x000000ff00ff19a7 */ /* 0x0007e800081004ff */
.L_x_112:
[----:B------:R-:W4:Y:S01]  /*6e40*/  @P1 SYNCS.PHASECHK.TRANS64.TRYWAIT P0, [R4+URZ+0x80], R3 ;  /* 0x00008003040015a7 */ /* 0x000f2200080011ff */
[----:B------:R-:W-:Y:S01]  /*6e50*/  BSSY B1, `(.L_x_113) ;  /* 0x0000013000017945 */ /* 0x000fe20003800000 */
[----:B----4-:R-:W-:Y:S03]  /*6e60*/  @P1 SEL R63, RZ, 0x1, !P0 ;  /* 0x00000001ff3f1807 */ /* 0x010fe60004000000 */
[----:B------:R-:W-:Y:S05]  /*6e70*/  @!P1 BRA `(.L_x_114) ;  /* 0x0000000000409947 */ /* 0x000fea0003800000 */
[----:B------:R-:W-:Y:S01]  /*6e80*/  ISETP.NE.AND P1, PT, R64, RZ, PT ;  /* 0x000000ff4000720c */ /* 0x000fe20003f25270 */
[----:B------:R-:W-:Y:S01]  /*6e90*/  BSSY B0, `(.L_x_115) ;  /* 0x0000009000007945 */ /* 0x000fe20003800000 */
[----:B------:R-:W-:Y:S11]  /*6ea0*/  ISETP.NE.AND P0, PT, R63, RZ, PT ;  /* 0x000000ff3f00720c */ /* 0x000ff60003f05270 */
[----:B------:R-:W-:Y:S05]  /*6eb0*/  @P1 IMAD R3, R61, 0x1000, R62 ;  /* 0x000010003d031824 */ /* 0x000fea00078e023e */
[----:B------:R-:W-:Y:S05]  /*6ec0*/  @P1 IADD3 R2, PT, PT, R3, UR44, RZ ;  /* 0x0000002c03021c10 */ /* 0x000fea000fffe0ff */
[----:B------:R-:W-:Y:S01]  /*6ed0*/  @P1 IMAD.IADD R2, R56, 0x1, R2 ;  /* 0x0000000138021824 */ /* 0x000fe200078e0202 */
[----:B------:R-:W-:Y:S06]  /*6ee0*/  @P0 BRA `(.L_x_116) ;  /* 0x00000000000c0947 */ /* 0x000fec0003800000 */
[----:B---3--:R-:W-:Y:S04]  /*6ef0*/  SHF.L.U32 R0, R55, 0x1f, RZ ;  /* 0x0000001f37007819 */ /* 0x008fe800000006ff */
[----:B------:R-:W3:Y:S02]  /*6f00*/  SYNCS.PHASECHK.TRANS64.TRYWAIT P0, [R4+URZ+0x80], R0 ;  /* 0x00008000040075a7 */ /* 0x000ee400080011ff */
[----:B---3--:R-:W-:Y:S05]  /*6f10*/  @!P0 BRA `(.L_x_117) ;  /* 0x0000002800088947 */ /* 0x008fea0003800000 */
.L_x_116:
[----:B------:R-:W-:Y:S05]  /*6f20*/  BSYNC B0 ;  /* 0x0000000000007941 */ /* 0x000fea0003800000 */
.L_x_115:
[----:B------:R-:W-:Y:S02]  /*6f30*/  ISETP.NE.AND P0, PT, R64, RZ, PT ;  /* 0x000000ff4000720c */ /* 0x000fe40003f05270 */
[----:B------:R-:W-:Y:S11]  /*6f40*/  IADD3 R61, PT, PT, R61, 0x1, RZ ;  /* 0x000000013d3d7810 */ /* 0x000ff60007ffe0ff */
[----:B------:R-:W-:Y:S05]  /*6f50*/  @P0 WARPSYNC.ALL ;  /* 0x0000000000000948 */ /* 0x000fea0003800000 */
[----:B------:R4:W1:Y:S04]  /*6f60*/  @P0 LDSM.16.M88.4 R28, [R3+UR44+0x200] ;  /* 0x0002002c031c083b */ /* 0x0008680008000200 */
[----:B------:R4:W1:Y:S02]  /*6f70*/  @P0 LDSM.16.M88.4 R36, [R2+0x200] ;  /* 0x000200000224083b */ /* 0x0008640000000200 */
.L_x_114:
[----:B------:R-:W-:Y:S05]  /*6f80*/  BSYNC B1 ;  /* 0x0000000000017941 */ /* 0x000fea0003800000 */
.L_x_113:
[----:B---3--:R-:W-:Y:S05]  /*6f90*/  VIADD R0, R25, 0x20 ;  /* 0x0000002019007836 */ /* 0x008fea0000000000 */
[----:B------:R-:W-:Y:S04]  /*6fa0*/  SHF.R.U32.HI R0, RZ, 0x15, R0 ;  /* 0x00000015ff007819 */ /* 0x000fe80000011600 */
[----:B------:R-:W-:Y:S11]  /*6fb0*/  LOP3.LUT P0, RZ, R0, 0x3, R46, 0x48, !PT ;  /* 0x0000000300ff7812 */ /* 0x000ff6000780482e */
[----:B------:R-:W-:Y:S02]  /*6fc0*/  @!UPT UIADD3 URZ, UPT, UPT, URZ, URZ, URZ ;  /* 0x000000fffffff290 */ /* 0x000fe4000fffe0ff */
[----:B------:R-:W-:Y:S05]  /*6fd0*/  @!P0 BRA `(.L_x_118) ;  /* 0x0000000000408947 */ /* 0x000fea0003800000 */
[----:B------:R-:W3:Y:S01]  /*6fe0*/  LDCU.64 UR8, c[0x4][0x70] ;  /* 0x01000e00ff0877ac */ /* 0x000ee20008000a00 */
[----:B----4-:R-:W-:Y:S01]  /*6ff0*/  MOV R3, 0x0 ;  /* 0x0000000000037802 */ /* 0x010fe20000000f00 */
[----:B------:R-:W-:Y:S02]  /*7000*/  HFMA2 R12, -RZ, RZ, 0, 5.9604644775390625e-08 ;  /* 0x00000001ff0c7431 */ /* 0x000fe400000001ff */
[----:B-1----:R-:W-:Y:S02]  /*7010*/  IMAD.MOV.U32 R8, RZ, RZ, 0x192 ;  /* 0x00000192ff087424 */ /* 0x002fe400078e00ff */
[----:B------:R-:W-:Y:S01]  /*7020*/  IMAD.MOV.U32 R13, RZ, RZ, RZ ;  /* 0x000000ffff0d7224 */ /* 0x000fe200078e00ff */
[----:B------:R-:W1:Y:S01]  /*7030*/  LDCU.64 UR6, c[0x4][0x78] ;  /* 0x01000f00ff0677ac */ /* 0x000e620008000a00 */
[----:B------:R-:W4:Y:S01]  /*7040*/  LDC.64 R2, c[0x4][R3] ;  /* 0x0100000003027b82 */ /* 0x000f220000000a00 */
[----:B------:R-:W5:Y:S01]  /*7050*/  LDCU.64 UR4, c[0x4][0x10] ;  /* 0x01000200ff0477ac */ /* 0x000f620008000a00 */
[----:B---3--:R-:W-:Y:S01]  /*7060*/  MOV R5, UR9 ;  /* 0x0000000900057c02 */ /* 0x008fe20008000f00 */
[----:B------:R-:W-:Y:S01]  /*7070*/  IMAD.U32 R4, RZ, RZ, UR8 ;  /* 0x00000008ff047e24 */ /* 0x000fe2000f8e00ff */
[----:B-1----:R-:W-:Y:S01]  /*7080*/  MOV R7, UR7 ;  /* 0x0000000700077c02 */ /* 0x002fe20008000f00 */
[----:B------:R-:W-:Y:S01]  /*7090*/  IMAD.U32 R6, RZ, RZ, UR6 ;  /* 0x00000006ff067e24 */ /* 0x000fe2000f8e00ff */
[----:B-----5:R-:W-:Y:S01]  /*70a0*/  MOV R11, UR5 ;  /* 0x00000005000b7c02 */ /* 0x020fe20008000f00 */
[----:B------:R-:W-:Y:S02]  /*70b0*/  IMAD.U32 R10, RZ, RZ, UR4 ;  /* 0x00000004ff0a7e24 */ /* 0x000fe4000f8e00ff */
[----:B------:R-:W-:Y:S07]  /*70c0*/  LEPC R20, `(.L_x_118) ;  /* 0x000000001014794e */ /* 0x000fee0000000000 */
[----:B--2-4-:R-:W-:Y:S05]  /*70d0*/  CALL.ABS.NOINC R2 ;  /* 0x0000000002007343 */ /* 0x014fea0003c00000 */
.L_x_118:
[----:B-1--4-:R-:W-:Y:S01]  /*70e0*/  SHF.L.U32 R3, R28, 0x10, RZ ;  /* 0x000000101c037819 */ /* 0x012fe200000006ff */
[----:B------:R-:W-:Y:S05]  /*70f0*/  WARPSYNC.ALL ;  /* 0x0000000000007948 */ /* 0x000fea0003800000 */
[----:B------:R-:W-:Y:S01]  /*7100*/  R2UR UR4, R25 ;  /* 0x00000000190472ca */ /* 0x000fe200000e0000 */
[----:B------:R-:W1:Y:S01]  /*7110*/  S2R R65, SR_CgaCtaId ;  /* 0x0000000000417919 */ /* 0x000e620000008800 */
[C---:B------:R-:W-:Y:S01]  /*7120*/  SHF.L.U32 R20, R29.reuse, 0x10, RZ ;  /* 0x000000101d147819 */ /* 0x040fe200000006ff */
[----:B------:R-:W-:Y:S01]  /*7130*/  BSSY.RECONVERGENT B0, `(.L_x_119) ;  /* 0x0000054000007945 */ /* 0x000fe20003800200 */
[----:B------:R-:W-:Y:S02]  /*7140*/  LOP3.LUT R21, R29, 0xffff0000, RZ, 0xc0, !PT ;  /* 0xffff00001d157812 */ /* 0x000fe400078ec0ff */
[----:B------:R-:W-:Y:S02]  /*7150*/  ISETP.NE.AND P6, PT, R58, RZ, PT ;  /* 0x000000ff3a00720c */ /* 0x000fe40003fc5270 */
[----:B------:R-:W-:Y:S05]  /*7160*/  ISETP.NE.AND P0, PT, R57, RZ, PT ;  /* 0x000000ff3900720c */ /* 0x000fea0003f05270 */
[----:B------:R-:W3:Y:S02]  /*7170*/  LDTM.16dp256bit.x4 R4, tmem[UR4+0x20] ;  /* 0x00002004000479ee */ /* 0x000ee40008120000 */
[----:B---3--:R-:W-:Y:S01]  /*7180*/  FMUL R0, R24, R4 ;  /* 0x0000000418007220 */ /* 0x008fe20000400000 */
[----:B------:R-:W-:Y:S01]  /*7190*/  LOP3.LUT R4, R28, 0xffff0000, RZ, 0xc0, !PT ;  /* 0xffff00001c047812 */ /* 0x000fe200078ec0ff */
[C---:B------:R-:W-:Y:S01]  /*71a0*/  FMUL R2, R24.reuse, R5 ;  /* 0x0000000518027220 */ /* 0x040fe20000400000 */
[C---:B------:R-:W-:Y:S01]  /*71b0*/  FMUL R7, R24.reuse, R7 ;  /* 0x0000000718077220 */ /* 0x040fe20000400000 */
[C---:B------:R-:W-:Y:S01]  /*71c0*/  FFMA R0, R27.reuse, R3, R0 ;  /* 0x000000031b007223 */ /* 0x040fe20000000000 */
[C---:B------:R-:W-:Y:S01]  /*71d0*/  FMUL R3, R24.reuse, R6 ;  /* 0x0000000618037220 */ /* 0x040fe20000400000 */
[C---:B------:R-:W-:Y:S01]  /*71e0*/  FFMA R2, R27.reuse, R4, R2 ;  /* 0x000000041b027223 */ /* 0x040fe20000000002 */
[C---:B------:R-:W-:Y:S01]  /*71f0*/  FMUL R4, R24.reuse, R8 ;  /* 0x0000000818047220 */ /* 0x040fe20000400000 */
[----:B------:R-:W-:Y:S01]  /*7200*/  FMUL R8, R24, R12 ;  /* 0x0000000c18087220 */ /* 0x000fe20000400000 */
[C---:B------:R-:W-:Y:S01]  /*7210*/  FFMA R3, R27.reuse, R20, R3 ;  /* 0x000000141b037223 */ /* 0x040fe20000000003 */
[----:B------:R-:W-:Y:S01]  /*7220*/  FFMA R7, R27, R21, R7 ;  /* 0x000000151b077223 */ /* 0x000fe20000000007 */
[----:B------:R-:W-:Y:S01]  /*7230*/  F2FP.BF16.F32.PACK_AB R32, R2, R0 ;  /* 0x000000000220723e */ /* 0x000fe200000010ff */
[----:B------:R-:W-:Y:S01]  /*7240*/  FMUL R12, R24, R16 ;  /* 0x00000010180c7220 */ /* 0x000fe20000400000 */
[----:B------:R-:W-:Y:S01]  /*7250*/  SHF.L.U32 R16, R30, 0x10, RZ ;  /* 0x000000101e107819 */ /* 0x000fe200000006ff */
[----:B------:R-:W-:Y:S01]  /*7260*/  FMUL R5, R24, R9 ;  /* 0x0000000918057220 */ /* 0x000fe20000400000 */
[----:B------:R-:W-:Y:S01]  /*7270*/  LOP3.LUT R0, R30, 0xffff0000, RZ, 0xc0, !PT ;  /* 0xffff00001e007812 */ /* 0x000fe200078ec0ff */
[C---:B------:R-:W-:Y:S01]  /*7280*/  FMUL R6, R24.reuse, R10 ;  /* 0x0000000a18067220 */ /* 0x040fe20000400000 */
[----:B------:R-:W-:Y:S01]  /*7290*/  SHF.L.U32 R2, R31, 0x10, RZ ;  /* 0x000000101f027819 */ /* 0x000fe200000006ff */
[----:B------:R-:W-:Y:S01]  /*72a0*/  FFMA R4, R27, R16, R4 ;  /* 0x000000101b047223 */ /* 0x000fe20000000004 */
[----:B------:R-:W-:Y:S01]  /*72b0*/  F2FP.BF16.F32.PACK_AB R33, R7, R3 ;  /* 0x000000030721723e */ /* 0x000fe200000010ff */
[----:B------:R-:W-:Y:S01]  /*72c0*/  FFMA R5, R27, R0, R5 ;  /* 0x000000001b057223 */ /* 0x000fe20000000005 */
[----:B------:R-:W-:Y:S01]  /*72d0*/  LOP3.LUT R3, R31, 0xffff0000, RZ, 0xc0, !PT ;  /* 0xffff00001f037812 */ /* 0x000fe200078ec0ff */
[----:B------:R-:W-:Y:S01]  /*72e0*/  FMUL R11, R24, R11 ;  /* 0x0000000b180b7220 */ /* 0x000fe20000400000 */
[C---:B------:R-:W-:Y:S01]  /*72f0*/  SHF.L.U32 R0, R36.reuse, 0x10, RZ ;  /* 0x0000001024007819 */ /* 0x040fe200000006ff */
[C---:B------:R-:W-:Y:S01]  /*7300*/  FFMA R6, R27.reuse, R2, R6 ;  /* 0x000000021b067223 */ /* 0x040fe20000000006 */
[----:B------:R-:W-:Y:S01]  /*7310*/  LOP3.LUT R2, R36, 0xffff0000, RZ, 0xc0, !PT ;  /* 0xffff000024027812 */ /* 0x000fe200078ec0ff */
[----:B------:R-:W-:Y:S01]  /*7320*/  FFMA R11, R27, R3, R11 ;  /* 0x000000031b0b7223 */ /* 0x000fe2000000000b */
[----:B------:R-:W-:Y:S01]  /*7330*/  SHF.L.U32 R3, R37, 0x10, RZ ;  /* 0x0000001025037819 */ /* 0x000fe200000006ff */
[C---:B------:R-:W-:Y:S01]  /*7340*/  FMUL R9, R24.reuse, R13 ;  /* 0x0000000d18097220 */ /* 0x040fe20000400000 */
[----:B------:R-:W-:Y:S01]  /*7350*/  F2FP.BF16.F32.PACK_AB R34, R5, R4 ;  /* 0x000000040522723e */ /* 0x000fe200000010ff */
[----:B------:R-:W-:Y:S01]  /*7360*/  FMUL R10, R24, R14 ;  /* 0x0000000e180a7220 */ /* 0x000fe20000400000 */
[----:B------:R-:W-:Y:S01]  /*7370*/  SHF.L.U32 R4, R39, 0x10, RZ ;  /* 0x0000001027047819 */ /* 0x000fe200000006ff */
[----:B------:R-:W-:Y:S01]  /*7380*/  FFMA R8, R27, R0, R8 ;  /* 0x000000001b087223 */ /* 0x000fe20000000008 */
[----:B------:R-:W-:Y:S01]  /*7390*/  LOP3.LUT R0, R37, 0xffff0000, RZ, 0xc0, !PT ;  /* 0xffff000025007812 */ /* 0x000fe200078ec0ff */
[C---:B------:R-:W-:Y:S01]  /*73a0*/  FFMA R9, R27.reuse, R2, R9 ;  /* 0x000000021b097223 */ /* 0x040fe20000000009 */
[C---:B------:R-:W-:Y:S01]  /*73b0*/  SHF.L.U32 R2, R38.reuse, 0x10, RZ ;  /* 0x0000001026027819 */ /* 0x040fe200000006ff */
[----:B------:R-:W-:Y:S01]  /*73c0*/  FFMA R10, R27, R3, R10 ;  /* 0x000000031b0a7223 */ /* 0x000fe2000000000a */
[----:B------:R-:W-:Y:S01]  /*73d0*/  LOP3.LUT R3, R38, 0xffff0000, RZ, 0xc0, !PT ;  /* 0xffff000026037812 */ /* 0x000fe200078ec0ff */
[C---:B------:R-:W-:Y:S01]  /*73e0*/  FMUL R15, R24.reuse, R15 ;  /* 0x0000000f180f7220 */ /* 0x040fe20000400000 */
[----:B------:R-:W-:Y:S01]  /*73f0*/  LOP3.LUT R5, R39, 0xffff0000, RZ, 0xc0, !PT ;  /* 0xffff000027057812 */ /* 0x000fe200078ec0ff */
[C---:B------:R-:W-:Y:S01]  /*7400*/  FMUL R13, R24.reuse, R17 ;  /* 0x00000011180d7220 */ /* 0x040fe20000400000 */
[----:B------:R-:W-:Y:S01]  /*7410*/  F2FP.BF16.F32.PACK_AB R35, R11, R6 ;  /* 0x000000060b23723e */ /* 0x000fe200000010ff */
[C---:B------:R-:W-:Y:S01]  /*7420*/  FMUL R14, R24.reuse, R18 ;  /* 0x00000012180e7220 */ /* 0x040fe20000400000 */
[C---:B------:R-:W-:Y:S01]  /*7430*/  FFMA R15, R27.reuse, R0, R15 ;  /* 0x000000001b0f7223 */ /* 0x040fe2000000000f */
[----:B------:R-:W-:Y:S01]  /*7440*/  FMUL R19, R24, R19 ;  /* 0x0000001318137220 */ /* 0x000fe20000400000 */
[----:B------:R-:W-:Y:S01]  /*7450*/  FFMA R12, R27, R2, R12 ;  /* 0x000000021b0c7223 */ /* 0x000fe2000000000c */
[----:B------:R3:W-:Y:S01]  /*7460*/  STSM.16.M88.4 [R60+0x1200], R32 ;  /* 0x001200203c007844 */ /* 0x0007e20000000200 */
[----:B------:R-:W-:Y:S01]  /*7470*/  F2FP.BF16.F32.PACK_AB R8, R9, R8 ;  /* 0x000000080908723e */ /* 0x000fe200000010ff */
[----:B------:R-:W-:Y:S01]  /*7480*/  FFMA R13, R27, R3, R13 ;  /* 0x000000031b0d7223 */ /* 0x000fe2000000000d */
[----:B------:R-:W-:Y:S01]  /*7490*/  F2FP.BF16.F32.PACK_AB R9, R15, R10 ;  /* 0x0000000a0f09723e */ /* 0x000fe200000010ff */
[C---:B------:R-:W-:Y:S01]  /*74a0*/  FFMA R14, R27.reuse, R4, R14 ;  /* 0x000000041b0e7223 */ /* 0x040fe2000000000e */
[----:B------:R-:W-:Y:S01]  /*74b0*/  FFMA R19, R27, R5, R19 ;  /* 0x000000051b137223 */ /* 0x000fe20000000013 */
[----:B------:R-:W-:Y:S02]  /*74c0*/  MOV R0, UR46 ;  /* 0x0000002e00007c02 */ /* 0x000fe40008000f00 */
[----:B------:R-:W-:Y:S02]  /*74d0*/  F2FP.BF16.F32.PACK_AB R10, R13, R12 ;  /* 0x0000000c0d0a723e */ /* 0x000fe400000010ff */
[----:B------:R-:W-:Y:S02]  /*74e0*/  F2FP.BF16.F32.PACK_AB R11, R19, R14 ;  /* 0x0000000e130b723e */ /* 0x000fe400000010ff */
[----:B------:R-:W-:Y:S02]  /*74f0*/  @P6 LEA R0, R0, UR44, 0x3 ;  /* 0x0000002c00006c11 */ /* 0x000fe4000f8e18ff */
[----:B------:R-:W-:Y:S01]  /*7500*/  LEA R2, R61, UR44, 0x3 ;  /* 0x0000002c3d027c11 */ /* 0x000fe2000f8e18ff */
[----:B------:R3:W-:Y:S01]  /*7510*/  STSM.16.M88.4 [R59+0x1200], R8 ;  /* 0x001200083b007844 */ /* 0x0007e20000000200 */
[----:B------:R-:W-:Y:S02]  /*7520*/  @P6 IADD3 R0, PT, PT, R0, 0xa0, RZ ;  /* 0x000000a000006810 */ /* 0x000fe40007ffe0ff */
[----:B------:R-:W-:Y:S01]  /*7530*/  @P6 SHF.L.U32 R3, R55, 0x1f, RZ ;  /* 0x0000001f37036819 */ /* 0x000fe200000006ff */
[----:B------:R-:W-:Y:S01]  /*7540*/  @!PT LDS RZ, [RZ] ;  /* 0x00000000fffff984 */ /* 0x000fe20000000800 */
[----:B------:R-:W-:Y:S01]  /*7550*/  @!PT LDS RZ, [RZ] ;  /* 0x00000000fffff984 */ /* 0x000fe20000000800 */
[----:B------:R-:W-:Y:S01]  /*7560*/  @!PT LDS RZ, [RZ] ;  /* 0x00000000fffff984 */ /* 0x000fe20000000800 */
[----:B------:R-:W-:Y:S01]  /*7570*/  @!PT LDS RZ, [RZ] ;  /* 0x00000000fffff984 */ /* 0x000fe20000000800 */
[----:B------:R4:W-:Y:S06]  /*7580*/  MEMBAR.ALL.CTA ;  /* 0x0000000000007992 */ /* 0x0009ec0000008000 */
[----:B----4-:R-:W4:Y:S01]  /*7590*/  FENCE.VIEW.ASYNC.S ;  /* 0x00000000000073c6 */ /* 0x010f220000000000 */
[----:B-1----:R-:W-:Y:S01]  /*75a0*/  @P6 PRMT R0, R65, 0x654, R0 ;  /* 0x0000065441006816 */ /* 0x002fe20000000000 */
[----:B----4-:R-:W-:Y:S06]  /*75b0*/  BAR.SYNC.DEFER_BLOCKING 0x1, 0x80 ;  /* 0x0042000000007b1d */ /* 0x010fec0000010000 */
[----:B------:R-:W-:Y:S05]  /*75c0*/  @P0 BRA `(.L_x_120) ;  /* 0x0000000000280947 */ /* 0x000fea0003800000 */
[----:B------:R-:W1:Y:S01]  /*75d0*/  LDCU.64 UR6, c[0x0][0x348] ;  /* 0x00006900ff0677ac */ /* 0x000e620008000a00 */
[----:B------:R-:W-:Y:S02]  /*75e0*/  UIADD3 UR9, UPT, UPT, UR49, 0x20, URZ ;  /* 0x0000002031097890 */ /* 0x000fe4000fffe0ff */
[----:B------:R-:W-:Y:S01]  /*75f0*/  UIADD3 UR8, UPT, UPT, UR44, 0x1200, URZ ;  /* 0x000012002c087890 */ /* 0x000fe2000fffe0ff */
[----:B------:R-:W-:Y:S01]  /*7600*/  UMOV UR10, UR50 ;  /* 0x00000032000a7c82 */ /* 0x000fe20008000000 */
[----:B------:R-:W-:Y:S01]  /*7610*/  UMOV UR11, UR36 ;  /* 0x00000024000b7c82 */ /* 0x000fe20008000000 */
[----:B-1----:R-:W-:Y:S04]  /*7620*/  UIADD3 UR4, UP0, UPT, UR6, 0x680, URZ ;  /* 0x0000068006047890 */ /* 0x002fe8000ff1e0ff */
[----:B------:R-:W-:Y:S09]  /*7630*/  UIADD3.X UR5, UPT, UPT, URZ, UR7, URZ, UP0, !UPT ;  /* 0x00000007ff057290 */ /* 0x000ff200087fe4ff */
[----:B------:R1:W-:Y:S01]  /*7640*/  UTMASTG.3D [UR8], [UR4] ;  /* 0x00000008040073b5 */ /* 0x0003e20008010000 */
[----:B------:R0:W-:Y:S01]  /*7650*/  UTMACMDFLUSH ;  /* 0x00000000000079b7 */ /* 0x0001e20000000000 */
[----:B-1----:R-:W-:Y:S04]  /*7660*/  DEPBAR.LE SB0, 0x1 ;  /* 0x000080400000791a */ /* 0x002fe80000000000 */
.L_x_120:
[----:B------:R-:W-:Y:S05]  /*7670*/  BSYNC.RECONVERGENT B0 ;  /* 0x0000000000007941 */ /* 0x000fea0003800200 */
.L_x_119:
[----:B------:R-:W-:Y:S01]  /*7680*/  BAR.SYNC.DEFER_BLOCKING 0x1, 0x80 ;  /* 0x0042000000007b1d */ /* 0x000fe20000010000 */
[----:B------:R-:W-:Y:S04]  /*7690*/  UIADD3 UR4, UPT, UPT, UR46, 0x1, URZ ;  /* 0x000000012e047890 */ /* 0x000fe8000fffe0ff */
[----:B------:R-:W-:Y:S04]  /*76a0*/  UISETP.NE.AND UP0, UPT, UR4, 0x4, UPT ;  /* 0x000000040400788c */ /* 0x000fe8000bf05270 */
[----:B------:R-:W-:Y:S01]  /*76b0*/  USEL UR45, UR4, URZ, UP0 ;  /* 0x000000ff042d7287 */ /* 0x000fe20008000000 */
[----:B------:R1:W-:Y:S01]  /*76c0*/  @P6 SYNCS.ARRIVE.TRANS64.RED.A1T0 RZ, [R0+URZ], RZ ;  /* 0x000000ff00ff69a7 */ /* 0x0003e200081004ff */
[----:B------:R-:W-:Y:S01]  /*76d0*/  BSSY B1, `(.L_x_121) ;  /* 0x0000014000017945 */ /* 0x000fe20003800000 */
[----:B------:R-:W4:Y:S02]  /*76e0*/  @P6 SYNCS.PHASECHK.TRANS64.TRYWAIT P0, [R2+URZ+0x80], R3 ;  /* 0x00008003020065a7 */ /* 0x000f2400080011ff */
[----:B----4-:R-:W-:Y:S01]  /*76f0*/  @P6 SEL R63, RZ, 0x1, !P0 ;  /* 0x00000001ff3f6807 */ /* 0x010fe20004000000 */
[----:B-1----:R-:W-:Y:S06]  /*7700*/  @!P6 BRA `(.L_x_122) ;  /* 0x000000000040e947 */ /* 0x002fec0003800000 */
[----:B------:R-:W-:Y:S01]  /*7710*/  ISETP.NE.AND P1, PT, R64, RZ, PT ;  /* 0x000000ff4000720c */ /* 0x000fe20003f25270 */
[----:B------:R-:W-:Y:S01]  /*7720*/  BSSY B0, `(.L_x_123) ;  /* 0x0000009000007945 */ /* 0x000fe20003800000 */
[----:B------:R-:W-:Y:S11]  /*7730*/  ISETP.NE.AND P0, PT, R63, RZ, PT ;  /* 0x000000ff3f00720c */ /* 0x000ff60003f05270 */
[----:B------:R-:W-:Y:S05]  /*7740*/  @P1 IMAD R3, R61, 0x1000, R62 ;  /* 0x000010003d031824 */ /* 0x000fea00078e023e */
[----:B------:R-:W-:Y:S05]  /*7750*/  @P1 IADD3 R0, PT, PT, R3, UR44, RZ ;  /* 0x0000002c03001c10 */ /* 0x000fea000fffe0ff */
[----:B------:R-:W-:Y:S01]  /*7760*/  @P1 IMAD.IADD R0, R56, 0x1, R0 ;  /* 0x0000000138001824 */ /* 0x000fe200078e0200 */
[----:B------:R-:W-:Y:S06]  /*7770*/  @P0 BRA `(.L_x_124) ;  /* 0x00000000000c0947 */ /* 0x000fec0003800000 */
[----:B------:R-:W-:Y:S04]  /*7780*/  SHF.L.U32 R4, R55, 0x1f, RZ ;  /* 0x0000001f37047819 */ /* 0x000fe800000006ff */
[----:B------:R-:W1:Y:S02]  /*7790*/  SYNCS.PHASECHK.TRANS64.TRYWAIT P0, [R2+URZ+0x80], R4 ;  /* 0x00008004020075a7 */ /* 0x000e6400080011ff */
[----:B-1----:R-:W-:Y:S05]  /*77a0*/  @!P0 BRA `(.L_x_125) ;  /* 0x0000001c00f88947 */ /* 0x002fea0003800000 */
.L_x_124:
[----:B------:R-:W-:Y:S05]  /*77b0*/  BSYNC B0 ;  /* 0x0000000000007941 */ /* 0x000fea0003800000 */
.L_x_123:
[----:B------:R-:W-:Y:S02]  /*77c0*/  ISETP.NE.AND P0, PT, R64, RZ, PT ;  /* 0x000000ff4000720c */ /* 0x000fe40003f05270 */
[----:B------:R-:W-:Y:S11]  /*77d0*/  IADD3 R61, PT, PT, R61, 0x1, RZ ;  /* 0x000000013d3d7810 */ /* 0x000ff60007ffe0ff */
[----:B------:R-:W-:Y:S05]  /*77e0*/  @P0 WARPSYNC.ALL ;  /* 0x0000000000000948 */ /* 0x000fea0003800000 */
[----:B------:R4:W1:Y:S04]  /*77f0*/  @P0 LDSM.16.M88.4 R28, [R3+UR44+0x200] ;  /* 0x0002002c031c083b */ /* 0x0008680008000200 */
[----:B------:R4:W1:Y:S02]  /*7800*/  @P0 LDSM.16.M88.4 R36, [R0+0x200] ;  /* 0x000200000024083b */ /* 0x0008640000000200 */
.L_x_122:
[----:B------:R-:W-:Y:S05]  /*7810*/  BSYNC B1 ;  /* 0x0000000000017941 */ /* 0x000fea0003800000 */
.L_x_121:
[----:B----4-:R-:W-:Y:S05]  /*7820*/  VIADD R0, R25, 0x40 ;  /* 0x0000004019007836 */ /* 0x010fea0000000000 */
[----:B------:R-:W-:Y:S04]  /*7830*/  SHF.R.U32.HI R0, RZ, 0x15, R0 ;  /* 0x00000015ff007819 */ /* 0x000fe80000011600 */
[----:B------:R-:W-:Y:S11]  /*7840*/  LOP3.LUT P0, RZ, R0, 0x3, R46, 0x48, !PT ;  /* 0x0000000300ff7812 */ /* 0x000ff6000780482e */
[----:B------:R-:W-:Y:S02]  /*7850*/  @!UPT UIADD3 URZ, UPT, UPT, URZ, URZ, URZ ;  /* 0x000000fffffff290 */ /* 0x000fe4000fffe0ff */
[----:B------:R-:W-:Y:S05]  /*7860*/  @!P0 BRA `(.L_x_126) ;  /* 0x0000000000408947 */ /* 0x000fea0003800000 */
[----:B------:R-:W4:Y:S01]  /*7870*/  LDCU.64 UR8, c[0x4][0x70] ;  /* 0x01000e00ff0877ac */ /* 0x000f220008000a00 */
[----:B------:R-:W-:Y:S01]  /*7880*/  MOV R3, 0x0 ;  /* 0x0000000000037802 */ /* 0x000fe20000000f00 */
[----:B------:R-:W-:Y:S02]  /*7890*/  HFMA2 R12, -RZ, RZ, 0, 5.9604644775390625e-08 ;  /* 0x00000001ff0c7431 */ /* 0x000fe400000001ff */
[----:B---3--:R-:W-:Y:S02]  /*78a0*/  IMAD.MOV.U32 R8, RZ, RZ, 0x192 ;  /* 0x00000192ff087424 */ /* 0x008fe400078e00ff */
[----:B------:R-:W-:Y:S01]  /*78b0*/  IMAD.MOV.U32 R13, RZ, RZ, RZ ;  /* 0x000000ffff0d7224 */ /* 0x000fe200078e00ff */
[----:B------:R-:W3:Y:S01]  /*78c0*/  LDCU.64 UR6, c[0x4][0x78] ;  /* 0x01000f00ff0677ac */ /* 0x000ee20008000a00 */
[----:B-1----:R-:W1:Y:S01]  /*78d0*/  LDC.64 R2, c[0x4][R3] ;  /* 0x0100000003027b82 */ /* 0x002e620000000a00 */
[----:B------:R-:W5:Y:S01]  /*78e0*/  LDCU.64 UR4, c[0x4][0x10] ;  /* 0x01000200ff0477ac */ /* 0x000f620008000a00 */
[----:B----4-:R-:W-:Y:S01]  /*78f0*/  MOV R5, UR9 ;  /* 0x0000000900057c02 */ /* 0x010fe20008000f00 */
[----:B------:R-:W-:Y:S01]  /*7900*/  IMAD.U32 R4, RZ, RZ, UR8 ;  /* 0x00000008ff047e24 */ /* 0x000fe2000f8e00ff */
[----:B---3--:R-:W-:Y:S01]  /*7910*/  MOV R7, UR7 ;  /* 0x0000000700077c02 */ /* 0x008fe20008000f00 */
[----:B------:R-:W-:Y:S01]  /*7920*/  IMAD.U32 R6, RZ, RZ, UR6 ;  /* 0x00000006ff067e24 */ /* 0x000fe2000f8e00ff */
[----:B-----5:R-:W-:Y:S01]  /*7930*/  MOV R11, UR5 ;  /* 0x00000005000b7c02 */ /* 0x020fe20008000f00 */
[----:B------:R-:W-:Y:S02]  /*7940*/  IMAD.U32 R10, RZ, RZ, UR4 ;  /* 0x00000004ff0a7e24 */ /* 0x000fe4000f8e00ff */
[----:B------:R-:W-:Y:S07]  /*7950*/  LEPC R20, `(.L_x_126) ;  /* 0x000000001014794e */ /* 0x000fee0000000000 */
[----:B-12---:R-:W-:Y:S05]  /*7960*/  CALL.ABS.NOINC R2 ;  /* 0x0000000002007343 */ /* 0x006fea0003c00000 */
.L_x_126:
[----:B-1----:R-:W-:Y:S01]  /*7970*/  SHF.L.U32 R3, R28, 0x10, RZ ;  /* 0x000000101c037819 */ /* 0x002fe200000006ff */
[----:B------:R-:W-:Y:S05]  /*7980*/  WARPSYNC.ALL ;  /* 0x0000000000007948 */ /* 0x000fea0003800000 */
[----:B------:R-:W-:Y:S01]  /*7990*/  R2UR UR4, R25 ;  /* 0x00000000190472ca */ /* 0x000fe200000e0000 */
[----:B------:R-:W-:Y:S01]  /*79a0*/  BSSY.RECONVERGENT B0, `(.L_x_127) ;  /* 0x0000055000007945 */ /* 0x000fe20003800200 */
[C---:B------:R-:W-:Y:S02]  /*79b0*/  SHF.L.U32 R20, R29.reuse, 0x10, RZ ;  /* 0x000000101d147819 */ /* 0x040fe400000006ff */
[----:B------:R-:W-:Y:S02]  /*79c0*/  LOP3.LUT R21, R29, 0xffff0000, RZ, 0xc0, !PT ;  /* 0xffff00001d157812 */ /* 0x000fe400078ec0ff */
[----:B------:R-:W-:Y:S02]  /*79d0*/  ISETP.NE.AND P6, PT, R58, RZ, PT ;  /* 0x000000ff3a00720c */ /* 0x000fe40003fc5270 */
[----:B------:R-:W-:Y:S05]  /*79e0*/  ISETP.NE.AND P0, PT, R57, RZ, PT ;  /* 0x000000ff3900720c */ /* 0x000fea0003f05270 */
[----:B---3--:R-:W1:Y:S02]  /*79f0*/  LDTM.16dp256bit.x4 R4, tmem[UR4+0x40] ;  /* 0x00004004000479ee */ /* 0x008e640008120000 */
[----:B-1----:R-:W-:Y:S01]  /*7a00*/  FMUL R0, R24, R4 ;  /* 0x0000000418007220 */ /* 0x002fe20000400000 */
[----:B------:R-:W-:Y:S01]  /*7a10*/  LOP3.LUT R4, R28, 0xffff0000, RZ, 0xc0, !PT ;  /* 0xffff00001c047812 */ /* 0x000fe200078ec0ff */
[C---:B------:R-:W-:Y:S01]  /*7a20*/  FMUL R2, R24.reuse, R5 ;  /* 0x0000000518027220 */ /* 0x040fe20000400000 */
        /* <DEDUP_REMOVED lines=26> */
[----:B------:R-:W-:Y:S01]  /*7bd0*/  FMUL R10, R24, R14 ;  /* 0x0000000e180a7220 */ /* 0x000fe20000400000 */
[----:B------:R-:W-:Y:S01]  /*7be0*/  SHF.L.U32 R4, R39, 0x10, RZ ;  /* 0x0000001027047819 */ /* 0x000fe200000006ff */
[----:B------:R-:W-:Y:S01]  /*7bf0*/  FFMA R11, R27, R16, R11 ;  /* 0x000000101b0b7223 */ /* 0x000fe2000000000b */
[----:B------:R-:W-:Y:S01]  /*7c00*/  LOP3.LUT R5, R39, 0xffff0000, RZ, 0xc0, !PT ;  /* 0xffff000027057812 */ /* 0x000fe200078ec0ff */
[----:B------:R-:W-:Y:S01]  /*7c10*/  FFMA R8, R27, R0, R8 ;  /* 0x000000001b087223 */ /* 0x000fe20000000008 */
[----:B------:R-:W-:Y:S01]  /*7c20*/  LOP3.LUT R0, R37, 0xffff0000, RZ, 0xc0, !PT ;  /* 0xffff000025007812 */ /* 0x000fe200078ec0ff */
[C---:B------:R-:W-:Y:S01]  /*7c30*/  FFMA R9, R27.reuse, R2, R9 ;  /* 0x000000021b097223 */ /* 0x040fe20000000009 */
[C---:B------:R-:W-:Y:S01]  /*7c40*/  SHF.L.U32 R2, R38.reuse, 0x10, RZ ;  /* 0x0000001026027819 */ /* 0x040fe200000006ff */
[----:B------:R-:W-:Y:S01]  /*7c50*/  FFMA R10, R27, R3, R10 ;  /* 0x000000031b0a7223 */ /* 0x000fe2000000000a */
[----:B------:R-:W-:Y:S01]  /*7c60*/  LOP3.LUT R3, R38, 0xffff0000, RZ, 0xc0, !PT ;  /* 0xffff000026037812 */ /* 0x000fe200078ec0ff */
[C---:B------:R-:W-:Y:S01]  /*7c70*/  FMUL R15, R24.reuse, R15 ;  /* 0x0000000f180f7220 */ /* 0x040fe20000400000 */
[----:B------:R-:W-:Y:S01]  /*7c80*/  F2FP.BF16.F32.PACK_AB R35, R11, R6 ;  /* 0x000000060b23723e */ /* 0x000fe200000010ff */
[C---:B------:R-:W-:Y:S01]  /*7c90*/  FMUL R13, R24.reuse, R17 ;  /* 0x00000011180d7220 */ /* 0x040fe20000400000 */
[C---:B------:R-:W-:Y:S01]  /*7ca0*/  FMUL R14, R24.reuse, R18 ;  /* 0x00000012180e7220 */ /* 0x040fe20000400000 */
[----:B------:R-:W-:Y:S01]  /*7cb0*/  FFMA R15, R27, R0, R15 ;  /* 0x000000001b0f7223 */ /* 0x000fe2000000000f */
[----:B------:R-:W-:Y:S01]  /*7cc0*/  FMUL R19, R24, R19 ;  /* 0x0000001318137220 */ /* 0x000fe20000400000 */
[----:B------:R1:W-:Y:S01]  /*7cd0*/  STSM.16.M88.4 [R60+0x2200], R32 ;  /* 0x002200203c007844 */ /* 0x0003e20000000200 */
[----:B------:R-:W-:Y:S01]  /*7ce0*/  F2FP.BF16.F32.PACK_AB R8, R9, R8 ;  /* 0x000000080908723e */ /* 0x000fe200000010ff */
[----:B------:R-:W-:Y:S01]  /*7cf0*/  FFMA R12, R27, R2, R12 ;  /* 0x000000021b0c7223 */ /* 0x000fe2000000000c */
[----:B------:R-:W-:Y:S01]  /*7d00*/  F2FP.BF16.F32.PACK_AB R9, R15, R10 ;  /* 0x0000000a0f09723e */ /* 0x000fe200000010ff */
[C---:B------:R-:W-:Y:S01]  /*7d10*/  FFMA R13, R27.reuse, R3, R13 ;  /* 0x000000031b0d7223 */ /* 0x040fe2000000000d */
        /* <DEDUP_REMOVED lines=15> */
[----:B---3--:R-:W3:Y:S01]  /*7e10*/  FENCE.VIEW.ASYNC.S ;  /* 0x00000000000073c6 */ /* 0x008ee20000000000 */
[----:B------:R-:W-:Y:S01]  /*7e20*/  @P6 PRMT R0, R65, 0x654, R0 ;  /* 0x0000065441006816 */ /* 0x000fe20000000000 */
[----:B---3--:R-:W-:Y:S06]  /*7e30*/  BAR.SYNC.DEFER_BLOCKING 0x1, 0x80 ;  /* 0x0042000000007b1d */ /* 0x008fec0000010000 */
[----:B------:R-:W-:Y:S05]  /*7e40*/  @P0 BRA `(.L_x_128) ;  /* 0x0000000000280947 */ /* 0x000fea0003800000 */
[----:B------:R-:W3:Y:S01]  /*7e50*/  LDCU.64 UR6, c[0x0][0x348] ;  /* 0x00006900ff0677ac */ /* 0x000ee20008000a00 */
[----:B------:R-:W-:Y:S02]  /*7e60*/  UIADD3 UR9, UPT, UPT, UR49, 0x40, URZ ;  /* 0x0000004031097890 */ /* 0x000fe4000fffe0ff */
[----:B------:R-:W-:Y:S01]  /*7e70*/  UIADD3 UR8, UPT, UPT, UR44, 0x2200, URZ ;  /* 0x000022002c087890 */ /* 0x000fe2000fffe0ff */
[----:B------:R-:W-:Y:S01]  /*7e80*/  UMOV UR10, UR50 ;  /* 0x00000032000a7c82 */ /* 0x000fe20008000000 */
[----:B------:R-:W-:Y:S01]  /*7e90*/  UMOV UR11, UR36 ;  /* 0x00000024000b7c82 */ /* 0x000fe20008000000 */
[----:B---3--:R-:W-:Y:S04]  /*7ea0*/  UIADD3 UR4, UP0, UPT, UR6, 0x680, URZ ;  /* 0x0000068006047890 */ /* 0x008fe8000ff1e0ff */
[----:B------:R-:W-:Y:S09]  /*7eb0*/  UIADD3.X UR5, UPT, UPT, URZ, UR7, URZ, UP0, !UPT ;  /* 0x00000007ff057290 */ /* 0x000ff200087fe4ff */
[----:B------:R3:W-:Y:S01]  /*7ec0*/  UTMASTG.3D [UR8], [UR4] ;  /* 0x00000008040073b5 */ /* 0x0007e20008010000 */
[----:B------:R0:W-:Y:S01]  /*7ed0*/  UTMACMDFLUSH ;  /* 0x00000000000079b7 */ /* 0x0001e20000000000 */
[----:B---3--:R-:W-:Y:S04]  /*7ee0*/  DEPBAR.LE SB0, 0x1 ;  /* 0x000080400000791a */ /* 0x008fe80000000000 */
.L_x_128:
[----:B------:R-:W-:Y:S05]  /*7ef0*/  BSYNC.RECONVERGENT B0 ;  /* 0x0000000000007941 */ /* 0x000fea0003800200 */
.L_x_127:
        /* <DEDUP_REMOVED lines=8> */
[----:B---3--:R-:W-:Y:S06]  /*7f80*/  @!P6 BRA `(.L_x_130) ;  /* 0x000000000040e947 */ /* 0x008fec0003800000 */
        /* <DEDUP_REMOVED lines=8> */
[----:B------:R-:W3:Y:S02]  /*8010*/  SYNCS.PHASECHK.TRANS64.TRYWAIT P0, [R3+URZ+0x80], R0 ;  /* 0x00008000030075a7 */ /* 0x000ee400080011ff */
[----:B---3--:R-:W-:Y:S05]  /*8020*/  @!P0 BRA `(.L_x_133) ;  /* 0x0000001400ec8947 */ /* 0x008fea0003800000 */
.L_x_132:
[----:B------:R-:W-:Y:S05]  /*8030*/  BSYNC B0 ;  /* 0x0000000000007941 */ /* 0x000fea0003800000 */
.L_x_131:
[----:B------:R-:W-:Y:S11]  /*8040*/  ISETP.NE.AND P0, PT, R64, RZ, PT ;  /* 0x000000ff4000720c */ /* 0x000ff60003f05270 */
[----:B------:R-:W-:Y:S02]  /*8050*/  @!UPT UIADD3 URZ, UPT, UPT, URZ, URZ, URZ ;  /* 0x000000fffffff290 */ /* 0x000fe4000fffe0ff */
[----:B------:R-:W-:Y:S05]  /*8060*/  @P0 WARPSYNC.ALL ;  /* 0x0000000000000948 */ /* 0x000fea0003800000 */
[----:B------:R4:W1:Y:S04]  /*8070*/  @P0 LDSM.16.M88.4 R28, [R61+UR44+0x200] ;  /* 0x0002002c3d1c083b */ /* 0x0008680008000200 */
[----:B------:R4:W1:Y:S02]  /*8080*/  @P0 LDSM.16.M88.4 R36, [R2+0x200] ;  /* 0x000200000224083b */ /* 0x0008640000000200 */
.L_x_130:
[----:B------:R-:W-:Y:S05]  /*8090*/  BSYNC B1 ;  /* 0x0000000000017941 */ /* 0x000fea0003800000 */
.L_x_129:
[----:B---3--:R-:W-:Y:S05]  /*80a0*/  VIADD R0, R25, 0x60 ;  /* 0x0000006019007836 */ /* 0x008fea0000000000 */
[----:B------:R-:W-:Y:S04]  /*80b0*/  SHF.R.U32.HI R0, RZ, 0x15, R0 ;  /* 0x00000015ff007819 */ /* 0x000fe80000011600 */
[----:B------:R-:W-:Y:S11]  /*80c0*/  LOP3.LUT P0, RZ, R0, 0x3, R46, 0x48, !PT ;  /* 0x0000000300ff7812 */ /* 0x000ff6000780482e */
[----:B------:R-:W-:Y:S02]  /*80d0*/  @!UPT UIADD3 URZ, UPT, UPT, URZ, URZ, URZ ;  /* 0x000000fffffff290 */ /* 0x000fe4000fffe0ff */
[----:B------:R-:W-:Y:S05]  /*80e0*/  @!P0 BRA `(.L_x_134) ;  /* 0x0000000000408947 */ /* 0x000fea0003800000 */
[----:B------:R-:W3:Y:S01]  /*80f0*/  LDCU.64 UR8, c[0x4][0x70] ;  /* 0x01000e00ff0877ac */ /* 0x000ee20008000a00 */
[----:B------:R-:W-:Y:S01]  /*8100*/  MOV R3, 0x0 ;  /* 0x0000000000037802 */ /* 0x000fe20000000f00 */
[----:B------:R-:W-:Y:S02]  /*8110*/  HFMA2 R12, -RZ, RZ, 0, 5.9604644775390625e-08 ;  /* 0x00000001ff0c7431 */ /* 0x000fe400000001ff */
[----:B-1----:R-:W-:Y:S02]  /*8120*/  IMAD.MOV.U32 R8, RZ, RZ, 0x192 ;  /* 0x00000192ff087424 */ /* 0x002fe400078e00ff */
[----:B------:R-:W-:Y:S01]  /*8130*/  IMAD.MOV.U32 R13, RZ, RZ, RZ ;  /* 0x000000ffff0d7224 */ /* 0x000fe200078e00ff */
[----:B------:R-:W1:Y:S01]  /*8140*/  LDCU.64 UR6, c[0x4][0x78] ;  /* 0x01000f00ff0677ac */ /* 0x000e620008000a00 */
[----:B----4-:R-:W4:Y:S01]  /*8150*/  LDC.64 R2, c[0x4][R3] ;  /* 0x0100000003027b82 */ /* 0x010f220000000a00 */
        /* <DEDUP_REMOVED lines=9> */
.L_x_134:
[----:B------:R-:W-:Y:S01]  /*81f0*/  ISETP.NE.AND P0, PT, R57, RZ, PT ;  /* 0x000000ff3900720c */ /* 0x000fe20003f05270 */
[----:B------:R-:W-:Y:S05]  /*8200*/  WARPSYNC.ALL ;  /* 0x0000000000007948 */ /* 0x000fea0003800000 */
[----:B------:R-:W-:Y:S01]  /*8210*/  R2UR UR4, R25 ;  /* 0x00000000190472ca */ /* 0x000fe200000e0000 */
[----:B------:R-:W3:Y:S01]  /*8220*/  S2UR UR5, SR_CgaCtaId ;  /* 0x00000000000579c3 */ /* 0x000ee20000008800 */
[C---:B-1----:R-:W-:Y:S01]  /*8230*/  SHF.L.U32 R0, R28.reuse, 0x10, RZ ;  /* 0x000000101c007819 */ /* 0x042fe200000006ff */
[----:B------:R-:W-:Y:S01]  /*8240*/  BSSY.RECONVERGENT B0, `(.L_x_135) ;  /* 0x0000052000007945 */ /* 0x000fe20003800200 */
[----:B----4-:R-:W-:Y:S02]  /*8250*/  LOP3.LUT R2, R28, 0xffff0000, RZ, 0xc0, !PT ;  /* 0xffff00001c027812 */ /* 0x010fe400078ec0ff */
[C---:B------:R-:W-:Y:S02]  /*8260*/  SHF.L.U32 R3, R29.reuse, 0x10, RZ ;  /* 0x000000101d037819 */ /* 0x040fe400000006ff */
[----:B------:R-:W-:Y:S02]  /*8270*/  LOP3.LUT R20, R29, 0xffff0000, RZ, 0xc0, !PT ;  /* 0xffff00001d147812 */ /* 0x000fe400078ec0ff */
[C---:B------:R-:W-:Y:S02]  /*8280*/  SHF.L.U32 R21, R30.reuse, 0x10, RZ ;  /* 0x000000101e157819 */ /* 0x040fe400000006ff */
[----:B------:R-:W-:Y:S01]  /*8290*/  LOP3.LUT R25, R30, 0xffff0000, RZ, 0xc0, !PT ;  /* 0xffff00001e197812 */ /* 0x000fe200078ec0ff */
[----:B------:R-:W1:Y:S01]  /*82a0*/  LDTM.16dp256bit.x4 R4, tmem[UR4+0x60] ;  /* 0x00006004000479ee */ /* 0x000e620008120000 */
[----:B------:R-:W-:Y:S01]  /*82b0*/  R2UR UR4, R26 ;  /* 0x000000001a0472ca */ /* 0x000fe200000e0000 */
[----:B------:R-:W-:Y:S01]  /*82c0*/  NOP ;  /* 0x0000000000007918 */ /* 0x000fe20000000000 */
[C---:B------:R-:W-:Y:S02]  /*82d0*/  SHF.L.U32 R26, R31.reuse, 0x10, RZ ;  /* 0x000000101f1a7819 */ /* 0x040fe400000006ff */
[----:B------:R-:W-:Y:S02]  /*82e0*/  LOP3.LUT R28, R31, 0xffff0000, RZ, 0xc0, !PT ;  /* 0xffff00001f1c7812 */ /* 0x000fe400078ec0ff */
[C---:B------:R-:W-:Y:S02]  /*82f0*/  SHF.L.U32 R29, R36.reuse, 0x10, RZ ;  /* 0x00000010241d7819 */ /* 0x040fe400000006ff */
[----:B------:R-:W-:Y:S02]  /*8300*/  LOP3.LUT R30, R36, 0xffff0000, RZ, 0xc0, !PT ;  /* 0xffff0000241e7812 */ /* 0x000fe400078ec0ff */
[C---:B------:R-:W-:Y:S02]  /*8310*/  SHF.L.U32 R31, R37.reuse, 0x10, RZ ;  /* 0x00000010251f7819 */ /* 0x040fe400000006ff */
[----:B------:R-:W-:Y:S01]  /*8320*/  LOP3.LUT R32, R37, 0xffff0000, RZ, 0xc0, !PT ;  /* 0xffff000025207812 */ /* 0x000fe200078ec0ff */
[----:B------:R-:W-:Y:S01]  /*8330*/  UIADD3 UR4, UPT, UPT, UR4, 0x110, URZ ;  /* 0x0000011004047890 */ /* 0x000fe2000fffe0ff */
[C---:B------:R-:W-:Y:S02]  /*8340*/  SHF.L.U32 R33, R38.reuse, 0x10, RZ ;  /* 0x0000001026217819 */ /* 0x040fe400000006ff */
[----:B------:R-:W-:Y:S02]  /*8350*/  LOP3.LUT R34, R38, 0xffff0000, RZ, 0xc0, !PT ;  /* 0xffff000026227812 */ /* 0x000fe400078ec0ff */
[C---:B------:R-:W-:Y:S02]  /*8360*/  SHF.L.U32 R35, R39.reuse, 0x10, RZ ;  /* 0x0000001027237819 */ /* 0x040fe400000006ff */
[----:B------:R-:W-:Y:S01]  /*8370*/  LOP3.LUT R36, R39, 0xffff0000, RZ, 0xc0, !PT ;  /* 0xffff000027247812 */ /* 0x000fe200078ec0ff */
[C---:B-1----:R-:W-:Y:S01]  /*8380*/  FMUL R4, R24.reuse, R4 ;  /* 0x0000000418047220 */ /* 0x042fe20000400000 */
[----:B---3--:R-:W-:Y:S01]  /*8390*/  UPRMT UR4, UR5, 0x654, UR4 ;  /* 0x0000065405047896 */ /* 0x008fe20008000004 */
[C---:B------:R-:W-:Y:S01]  /*83a0*/  FMUL R5, R24.reuse, R5 ;  /* 0x0000000518057220 */ /* 0x040fe20000400000 */
[C---:B------:R-:W-:Y:S01]  /*83b0*/  FMUL R6, R24.reuse, R6 ;  /* 0x0000000618067220 */ /* 0x040fe20000400000 */
[C---:B------:R-:W-:Y:S01]  /*83c0*/  FFMA R4, R27.reuse, R0, R4 ;  /* 0x000000001b047223 */ /* 0x040fe20000000004 */
[C---:B------:R-:W-:Y:S01]  /*83d0*/  FMUL R7, R24.reuse, R7 ;  /* 0x0000000718077220 */ /* 0x040fe20000400000 */
[C---:B------:R-:W-:Y:S01]  /*83e0*/  FFMA R5, R27.reuse, R2, R5 ;  /* 0x000000021b057223 */ /* 0x040fe20000000005 */
[C---:B------:R-:W-:Y:S01]  /*83f0*/  FFMA R6, R27.reuse, R3, R6 ;  /* 0x000000031b067223 */ /* 0x040fe20000000006 */
[C---:B------:R-:W-:Y:S01]  /*8400*/  FMUL R8, R24.reuse, R8 ;  /* 0x0000000818087220 */ /* 0x040fe20000400000 */
[----:B------:R-:W-:Y:S01]  /*8410*/  FFMA R7, R27, R20, R7 ;  /* 0x000000141b077223 */ /* 0x000fe20000000007 */
[----:B------:R-:W-:Y:S01]  /*8420*/  SYNCS.ARRIVE.TRANS64.RED.A1T0 RZ, [UR4], RZ ;  /* 0x000000ffffff79a7 */ /* 0x000fe20008100404 */
[----:B------:R-:W-:Y:S01]  /*8430*/  F2FP.BF16.F32.PACK_AB R4, R5, R4 ;  /* 0x000000040504723e */ /* 0x000fe200000010ff */
[----:B------:R-:W-:Y:S01]  /*8440*/  FFMA R8, R27, R21, R8 ;  /* 0x000000151b087223 */ /* 0x000fe20000000008 */
[C---:B------:R-:W-:Y:S01]  /*8450*/  FMUL R9, R24.reuse, R9 ;  /* 0x0000000918097220 */ /* 0x040fe20000400000 */
[----:B------:R-:W-:Y:S01]  /*8460*/  F2FP.BF16.F32.PACK_AB R5, R7, R6 ;  /* 0x000000060705723e */ /* 0x000fe200000010ff */
[C---:B------:R-:W-:Y:S01]  /*8470*/  FMUL R0, R24.reuse, R10 ;  /* 0x0000000a18007220 */ /* 0x040fe20000400000 */
[C---:B------:R-:W-:Y:S01]  /*8480*/  FMUL R2, R24.reuse, R11 ;  /* 0x0000000b18027220 */ /* 0x040fe20000400000 */
[C---:B------:R-:W-:Y:S01]  /*8490*/  FMUL R3, R24.reuse, R12 ;  /* 0x0000000c18037220 */ /* 0x040fe20000400000 */
[C---:B------:R-:W-:Y:S01]  /*84a0*/  FFMA R9, R27.reuse, R25, R9 ;  /* 0x000000191b097223 */ /* 0x040fe20000000009 */
[C---:B------:R-:W-:Y:S01]  /*84b0*/  FMUL R10, R24.reuse, R13 ;  /* 0x0000000d180a7220 */ /* 0x040fe20000400000 */
[C---:B------:R-:W-:Y:S01]  /*84c0*/  FFMA R0, R27.reuse, R26, R0 ;  /* 0x0000001a1b007223 */ /* 0x040fe20000000000 */
[C---:B------:R-:W-:Y:S01]  /*84d0*/  FMUL R11, R24.reuse, R14 ;  /* 0x0000000e180b7220 */ /* 0x040fe20000400000 */
[C---:B------:R-:W-:Y:S01]  /*84e0*/  FFMA R2, R27.reuse, R28, R2 ;  /* 0x0000001c1b027223 */ /* 0x040fe20000000002 */
[C---:B------:R-:W-:Y:S01]  /*84f0*/  FMUL R15, R24.reuse, R15 ;  /* 0x0000000f180f7220 */ /* 0x040fe20000400000 */
[C---:B------:R-:W-:Y:S01]  /*8500*/  FMUL R12, R24.reuse, R16 ;  /* 0x00000010180c7220 */ /* 0x040fe20000400000 */
[C---:B------:R-:W-:Y:S01]  /*8510*/  FFMA R3, R27.reuse, R29, R3 ;  /* 0x0000001d1b037223 */ /* 0x040fe20000000003 */
[C---:B------:R-:W-:Y:S01]  /*8520*/  FMUL R13, R24.reuse, R17 ;  /* 0x00000011180d7220 */ /* 0x040fe20000400000 */
[C---:B------:R-:W-:Y:S01]  /*8530*/  FFMA R10, R27.reuse, R30, R10 ;  /* 0x0000001e1b0a7223 */ /* 0x040fe2000000000a */
[C---:B------:R-:W-:Y:S01]  /*8540*/  FMUL R14, R24.reuse, R18 ;  /* 0x00000012180e7220 */ /* 0x040fe20000400000 */
[C---:B------:R-:W-:Y:S01]  /*8550*/  FFMA R11, R27.reuse, R31, R11 ;  /* 0x0000001f1b0b7223 */ /* 0x040fe2000000000b */
[C---:B------:R-:W-:Y:S01]  /*8560*/  FFMA R15, R27.reuse, R32, R15 ;  /* 0x000000201b0f7223 */ /* 0x040fe2000000000f */
[----:B------:R-:W-:Y:S01]  /*8570*/  FMUL R19, R24, R19 ;  /* 0x0000001318137220 */ /* 0x000fe20000400000 */
[C---:B------:R-:W-:Y:S01]  /*8580*/  FFMA R12, R27.reuse, R33, R12 ;  /* 0x000000211b0c7223 */ /* 0x040fe2000000000c */
[C---:B------:R-:W-:Y:S01]  /*8590*/  FFMA R13, R27.reuse, R34, R13 ;  /* 0x000000221b0d7223 */ /* 0x040fe2000000000d */
[C---:B------:R-:W-:Y:S01]  /*85a0*/  FFMA R14, R27.reuse, R35, R14 ;  /* 0x000000231b0e7223 */ /* 0x040fe2000000000e */
[----:B------:R-:W-:Y:S01]  /*85b0*/  FFMA R19, R27, R36, R19 ;  /* 0x000000241b137223 */ /* 0x000fe20000000013 */
[----:B------:R-:W-:Y:S02]  /*85c0*/  F2FP.BF16.F32.PACK_AB R6, R9, R8 ;  /* 0x000000080906723e */ /* 0x000fe400000010ff */
        /* <DEDUP_REMOVED lines=25> */
.L_x_136:
[----:B------:R-:W-:Y:S05]  /*8760*/  BSYNC.RECONVERGENT B0 ;  /* 0x0000000000007941 */ /* 0x000fea0003800200 */
.L_x_135:
[----:B------:R-:W-:Y:S01]  /*8770*/  BAR.SYNC.DEFER_BLOCKING 0x1, 0x80 ;  /* 0x0042000000007b1d */ /* 0x000fe20000010000 */
[----:B------:R-:W-:Y:S01]  /*8780*/  UISETP.NE.AND UP0, UPT, UR47, -0x4, UPT ;  /* 0xfffffffc2f00788c */ /* 0x000fe2000bf05270 */
[----:B------:R-:W-:Y:S08]  /*8790*/  IADD3 R22, PT, PT, R22, 0x1, RZ ;  /* 0x0000000116167810 */ /* 0x000ff00007ffe0ff */
[----:B------:R-:W-:Y:S05]  /*87a0*/  BRA.U !UP0, `(.L_x_137) ;  /* 0x0000000108247547 */ /* 0x000fea000b800000 */
[----:B------:R-:W-:Y:S01]  /*87b0*/  ISETP.NE.AND P0, PT, R58, RZ, PT ;  /* 0x000000ff3a00720c */ /* 0x000fe20003f05270 */
[----:B------:R-:W-:Y:S01]  /*87c0*/  IMAD.U32 R0, RZ, RZ, UR46 ;  /* 0x0000002eff007e24 */ /* 0x000fe2000f8e00ff */
[----:B------:R-:W-:Y:S04]  /*87d0*/  UIADD3 UR4, UPT, UPT, UR46, 0x1, URZ ;  /* 0x000000012e047890 */ /* 0x000fe8000fffe0ff */
[----:B------:R-:W-:Y:S04]  /*87e0*/  UISETP.NE.AND UP0, UPT, UR4, 0x4, UPT ;  /* 0x000000040400788c */ /* 0x000fe8000bf05270 */
[----:B------:R-:W-:Y:S03]  /*87f0*/  USEL UR46, UR4, URZ, UP0 ;  /* 0x000000ff042e7287 */ /* 0x000fe60008000000 */
[----:B------:R-:W-:Y:S05]  /*8800*/  @P0 LEA R0, R0, UR44, 0x3 ;  /* 0x0000002c00000c11 */ /* 0x000fea000f8e18ff */
[----:B------:R-:W-:Y:S05]  /*8810*/  @P0 VIADD R0, R0, 0xa0 ;  /* 0x000000a000000836 */ /* 0x000fea0000000000 */
[----:B------:R-:W-:Y:S04]  /*8820*/  @P0 PRMT R0, R65, 0x654, R0 ;  /* 0x0000065441000816 */ /* 0x000fe80000000000 */
[----:B------:R3:W-:Y:S03]  /*8830*/  @P0 SYNCS.ARRIVE.TRANS64.RED.A1T0 RZ, [R0+URZ], RZ ;  /* 0x000000ff00ff09a7 */ /* 0x0007e600081004ff */
.L_x_137:
[----:B------:R-:W-:Y:S01]  /*8840*/  R2UR UR5, R47 ;  /* 0x000000002f0572ca */ /* 0x000fe200000e0000 */
[----:B------:R-:W-:Y:S01]  /*8850*/  UISETP.NE.AND UP0, UPT, UR61, URZ, UPT ;  /* 0x000000ff3d00728c */ /* 0x000fe2000bf05270 */
[----:B------:R-:W-:Y:S01]  /*8860*/  R2UR UR4, R48 ;  /* 0x00000000300472ca */ /* 0x000fe200000e0000 */
[----:B------:R-:W-:Y:S01]  /*8870*/  UIADD3 UR47, UPT, UPT, UR47, 0x4, URZ ;  /* 0x000000042f2f7890 */ /* 0x000fe2000fffe0ff */
[----:B------:R-:W-:Y:S01]  /*8880*/  ISETP.NE.AND P0, PT, R52, 0x2, PT ;  /* 0x000000023400780c */ /* 0x000fe20003f05270 */
[----:B------:R-:W-:Y:S01]  /*8890*/  UMOV UR36, UR60 ;  /* 0x0000003c00247c82 */ /* 0x000fe20008000000 */
[----:B------:R-:W-:Y:S02]  /*88a0*/  ISETP.NE.AND P1, PT, R22, 0x4, PT ;  /* 0x000000041600780c */ /* 0x000fe40003f25270 */
[----:B------:R-:W-:Y:S02]  /*88b0*/  SEL R2, RZ, 0x1, P0 ;  /* 0x00000001ff027807 */ /* 0x000fe40000000000 */
[----:B---3--:R-:W-:Y:S02]  /*88c0*/  SEL R0, RZ, 0x1, P1 ;  /* 0x00000001ff007807 */ /* 0x008fe40000800000 */
[----:B------:R-:W-:Y:S01]  /*88d0*/  LOP3.LUT R53, R53, R2, RZ, 0x3c, !PT ;  /* 0x0000000235357212 */ /* 0x000fe200078e3cff */
[----:B------:R-:W-:Y:S01]  /*88e0*/  UIADD3 UR20, UPT, UPT, UR37, UR5, URZ ;  /* 0x0000000525147290 */ /* 0x000fe2000fffe0ff */
[----:B------:R-:W-:Y:S01]  /*88f0*/  LOP3.LUT R54, R54, R0, RZ, 0x3c, !PT ;  /* 0x0000000036367212 */ /* 0x000fe200078e3cff */
[----:B------:R-:W-:Y:S01]  /*8900*/  UIADD3 UR16, UPT, UPT, UR38, UR4, URZ ;  /* 0x0000000426107290 */ /* 0x000fe2000fffe0ff */
[----:B------:R-:W-:Y:S02]  /*8910*/  SEL R52, R52, RZ, P0 ;  /* 0x000000ff34347207 */ /* 0x000fe40000000000 */
[----:B------:R-:W-:Y:S01]  /*8920*/  SEL R22, R22, RZ, P1 ;  /* 0x000000ff16167207 */ /* 0x000fe20000800000 */
[----:B------:R-:W-:Y:S08]  /*8930*/  BRA.U UP0, `(.L_x_138) ;  /* 0xffffffcd00b07547 */ /* 0x000ff0000b83ffff */
[----:B------:R-:W-:-:S13]  /*8940*/  R2UR UR4, R49 ;  /* 0x00000000310472ca */ /* 0x000fda00000e0000 */
[----:B------:R-:W-:-:S09]  /*8950*/  UISETP.NE.AND UP0, UPT, UR4, URZ, UPT ;  /* 0x000000ff0400728c */ /* 0x000fd2000bf05270 */
[----:B------:R-:W-:Y:S05]  /*8960*/  BRA.U !UP0, `(.L_x_139) ;  /* 0x0000000108487547 */ /* 0x000fea000b800000 */
[----:B------:R-:W3:Y:S02]  /*8970*/  LDCU.64 UR4, c[0x0][0x890] ;  /* 0x00011200ff0477ac */ /* 0x000ee40008000a00 */
[----:B---3--:R-:W-:-:S04]  /*8980*/  UISETP.NE.U32.AND UP0, UPT, UR4, URZ, UPT ;  /* 0x000000ff0400728c */ /* 0x008fc8000bf05070 */
[----:B------:R-:W-:-:S09]  /*8990*/  UISETP.NE.AND.EX UP0, UPT, UR5, URZ, UPT, UP0 ;  /* 0x000000ff0500728c */ /* 0x000fd2000bf05300 */
[----:B------:R-:W-:Y:S05]  /*89a0*/  BRA.U UP0, `(.L_x_140) ;  /* 0x00000001000c7547 */ /* 0x000fea000b800000 */
[----:B------:R-:W-:-:S13]  /*89b0*/  FSETP.NEU.AND P0, PT, R27, RZ, PT ;  /* 0x000000ff1b00720b */ /* 0x000fda0003f0d000 */
[----:B------:R-:W-:Y:S05]  /*89c0*/  @!P0 EXIT ;  /* 0x000000000000894d */ /* 0x000fea0003800000 */
[----:B------:R-:W-:Y:S05]  /*89d0*/  BRA `(.L_x_139) ;  /* 0x00000000002c7947 */ /* 0x000fea0003800000 */
.L_x_140:
[----:B------:R-:W-:Y:S01]  /*89e0*/  ISETP.NE.AND P0, PT, R51, RZ, PT ;  /* 0x000000ff3300720c */ /* 0x000fe20003f05270 */
[----:B------:R-:W-:-:S12]  /*89f0*/  BSSY.RECONVERGENT B0, `(.L_x_139) ;  /* 0x0000009000007945 */ /* 0x000fd80003800200 */
[----:B------:R-:W-:Y:S05]  /*8a00*/  @P0 BRA `(.L_x_141) ;  /* 0x0000000000140947 */ /* 0x000fea0003800000 */
[----:B------:R-:W3:Y:S02]  /*8a10*/  LDCU.64 UR4, c[0x0][0x888] ;  /* 0x00011100ff0477ac */ /* 0x000ee40008000a00 */
[----:B---3--:R-:W-:-:S04]  /*8a20*/  ISETP.NE.U32.AND P0, PT, RZ, UR4, PT ;  /* 0x00000004ff007c0c */ /* 0x008fc8000bf05070 */
[----:B------:R-:W-:-:S13]  /*8a30*/  ISETP.NE.AND.EX P0, PT, RZ, UR5, PT, P0 ;  /* 0x00000005ff007c0c */ /* 0x000fda000bf05300 */
[----:B------:R-:W-:Y:S05]  /*8a40*/  @!P0 EXIT ;  /* 0x000000000000894d */ /* 0x000fea0003800000 */
[----:B------:R-:W-:Y:S05]  /*8a50*/  BRA `(.L_x_142) ;  /* 0x0000000000087947 */ /* 0x000fea0003800000 */
.L_x_141:
[----:B------:R-:W-:-:S13]  /*8a60*/  FSETP.NEU.AND P0, PT, R27, RZ, PT ;  /* 0x000000ff1b00720b */ /* 0x000fda0003f0d000 */
[----:B------:R-:W-:Y:S05]  /*8a70*/  @!P0 EXIT ;  /* 0x000000000000894d */ /* 0x000fea0003800000 */
.L_x_142:
[----:B------:R-:W-:Y:S05]  /*8a80*/  BSYNC.RECONVERGENT B0 ;  /* 0x0000000000007941 */ /* 0x000fea0003800200 */
.L_x_139:
[----:B------:R-:W3:Y:S01]  /*8a90*/  S2UR UR5, SR_CgaCtaId ;  /* 0x00000000000579c3 */ /* 0x000ee20000008800 */
[----:B------:R-:W-:Y:S01]  /*8aa0*/  ULEA UR4, UR46, UR44, 0x3 ;  /* 0x0000002c2e047291 */ /* 0x000fe2000f8e18ff */
[----:B------:R-:W-:-:S04]  /*8ab0*/  DEPBAR.LE SB0, 0x0 ;  /* 0x000080000000791a */ /* 0x000fc80000000000 */
[----:B------:R-:W-:-:S04]  /*8ac0*/  UIADD3 UR4, UPT, UPT, UR4, 0xa0, URZ ;  /* 0x000000a004047890 */ /* 0x000fc8000fffe0ff */
[----:B---3--:R-:W-:-:S09]  /*8ad0*/  UPRMT UR4, UR5, 0x654, UR4 ;  /* 0x0000065405047896 */ /* 0x008fd20008000004 */
[----:B------:R-:W-:Y:S01]  /*8ae0*/  SYNCS.ARRIVE.TRANS64.RED.A1T0 RZ, [UR4], RZ ;  /* 0x000000ffffff79a7 */ /* 0x000fe20008100404 */
[----:B------:R-:W-:Y:S05]  /*8af0*/  EXIT ;  /* 0x000000000000794d */ /* 0x000fea0003800000 */
.L_x_25:
[----:B-1----:R1:W3:Y:S02]  /*8b00*/  SYNCS.PHASECHK.TRANS64.TRYWAIT P0, [R0+URZ+0x140], R2 ;  /* 0x00014002000075a7 */ /* 0x0022e400080011ff */
[----:B---3--:R-:W-:Y:S05]  /*8b10*/  @!P0 NANOSLEEP.SYNCS 0x989680 ;  /* 0x009896800000895d */ /* 0x008fea0003900000 */
[----:B------:R-:W3:Y:S02]  /*8b20*/  @!P0 SYNCS.PHASECHK.TRANS64 P0, [R0+URZ+0x140], R2 ;  /* 0x00014002000085a7 */ /* 0x000ee400080010ff */
[----:B---3--:R-:W-:Y:S05]  /*8b30*/  @!P0 BRA `(.L_x_25) ;  /* 0xfffffffc00f08947 */ /* 0x008fea000383ffff */
[----:B------:R-:W-:Y:S05]  /*8b40*/  BRA `(.L_x_143) ;  /* 0xffffff9000207947 */ /* 0x000fea000383ffff */
.L_x_28:
[----:B-1----:R-:W-:-:S07]  /*8b50*/  MOV R0, UR33 ;  /* 0x0000002100007c02 */ /* 0x002fce0008000f00 */
.L_x_144:
[----:B-1----:R1:W3:Y:S02]  /*8b60*/  SYNCS.PHASECHK.TRANS64.TRYWAIT P0, [R0+URZ+0x40], R3 ;  /* 0x00004003000075a7 */ /* 0x0022e400080011ff */
[----:B---3--:R-:W-:Y:S05]  /*8b70*/  @!P0 NANOSLEEP.SYNCS 0x989680 ;  /* 0x009896800000895d */ /* 0x008fea0003900000 */
[----:B------:R-:W3:Y:S02]  /*8b80*/  @!P0 SYNCS.PHASECHK.TRANS64 P0, [R0+URZ+0x40], R3 ;  /* 0x00004003000085a7 */ /* 0x000ee400080010ff */
[----:B---3--:R-:W-:Y:S05]  /*8b90*/  @!P0 BRA `(.L_x_144) ;  /* 0xfffffffc00f08947 */ /* 0x008fea000383ffff */
[----:B------:R-:W-:Y:S05]  /*8ba0*/  BRA `(.L_x_27) ;  /* 0xffffff9000647947 */ /* 0x000fea000383ffff */
.L_x_35:
[----:B-1----:R-:W-:-:S07]  /*8bb0*/  MOV R0, UR17 ;  /* 0x0000001100007c02 */ /* 0x002fce0008000f00 */
.L_x_145:
[----:B-1----:R1:W3:Y:S02]  /*8bc0*/  SYNCS.PHASECHK.TRANS64.TRYWAIT P0, [R0+URZ+0x40], R3 ;  /* 0x00004003000075a7 */ /* 0x0022e400080011ff */
[----:B---3--:R-:W-:Y:S05]  /*8bd0*/  @!P0 NANOSLEEP.SYNCS 0x989680 ;  /* 0x009896800000895d */ /* 0x008fea0003900000 */
[----:B------:R-:W3:Y:S02]  /*8be0*/  @!P0 SYNCS.PHASECHK.TRANS64 P0, [R0+URZ+0x40], R3 ;  /* 0x00004003000085a7 */ /* 0x000ee400080010ff */
[----:B---3--:R-:W-:Y:S05]  /*8bf0*/  @!P0 BRA `(.L_x_145) ;  /* 0xfffffffc00f08947 */ /* 0x008fea000383ffff */
[----:B------:R-:W-:Y:S05]  /*8c00*/  BRA `(.L_x_34) ;  /* 0xffffff94002c7947 */ /* 0x000fea000383ffff */
.L_x_40:
[----:B-1----:R1:W3:Y:S02]  /*8c10*/  SYNCS.PHASECHK.TRANS64.TRYWAIT P0, [R3+URZ+0xd0], R0 ;  /* 0x0000d000030075a7 */ /* 0x0022e400080011ff */
[----:B---3--:R-:W-:Y:S05]  /*8c20*/  @!P0 NANOSLEEP.SYNCS 0x989680 ;  /* 0x009896800000895d */ /* 0x008fea0003900000 */
[----:B------:R-:W3:Y:S02]  /*8c30*/  @!P0 SYNCS.PHASECHK.TRANS64 P0, [R3+URZ+0xd0], R0 ;  /* 0x0000d000030085a7 */ /* 0x000ee400080010ff */
[----:B---3--:R-:W-:Y:S05]  /*8c40*/  @!P0 BRA `(.L_x_40) ;  /* 0xfffffffc00f08947 */ /* 0x008fea000383ffff */
[----:B------:R-:W-:Y:S05]  /*8c50*/  BRA `(.L_x_146) ;  /* 0xffffff9400cc7947 */ /* 0x000fea000383ffff */
.L_x_44:
[----:B------:R-:W-:-:S07]  /*8c60*/  MOV R0, UR4 ;  /* 0x0000000400007c02 */ /* 0x000fce0008000f00 */
.L_x_147:
[----:B-1----:R1:W3:Y:S02]  /*8c70*/  SYNCS.PHASECHK.TRANS64.TRYWAIT P0, [R0+URZ], R2 ;  /* 0x00000002000075a7 */ /* 0x0022e400080011ff */
[----:B---3--:R-:W-:Y:S05]  /*8c80*/  @!P0 NANOSLEEP.SYNCS 0x989680 ;  /* 0x009896800000895d */ /* 0x008fea0003900000 */
[----:B------:R-:W3:Y:S02]  /*8c90*/  @!P0 SYNCS.PHASECHK.TRANS64 P0, [R0+URZ], R2 ;  /* 0x00000002000085a7 */ /* 0x000ee400080010ff */
[----:B---3--:R-:W-:Y:S05]  /*8ca0*/  @!P0 BRA `(.L_x_147) ;  /* 0xfffffffc00f08947 */ /* 0x008fea000383ffff */
[----:B------:R-:W-:Y:S05]  /*8cb0*/  BRA `(.L_x_148) ;  /* 0xffffff9c00787947 */ /* 0x000fea000383ffff */
.L_x_45:
[----:B------:R-:W-:-:S07]  /*8cc0*/  MOV R0, UR5 ;  /* 0x0000000500007c02 */ /* 0x000fce0008000f00 */
.L_x_149:
[----:B-1----:R1:W3:Y:S02]  /*8cd0*/  SYNCS.PHASECHK.TRANS64.TRYWAIT P0, [R0+URZ], R3 ;  /* 0x00000003000075a7 */ /* 0x0022e400080011ff */
[----:B---3--:R-:W-:Y:S05]  /*8ce0*/  @!P0 NANOSLEEP.SYNCS 0x989680 ;  /* 0x009896800000895d */ /* 0x008fea0003900000 */
[----:B------:R-:W3:Y:S02]  /*8cf0*/  @!P0 SYNCS.PHASECHK.TRANS64 P0, [R0+URZ], R3 ;  /* 0x00000003000085a7 */ /* 0x000ee400080010ff */
[----:B---3--:R-:W-:Y:S05]  /*8d00*/  @!P0 BRA `(.L_x_149) ;  /* 0xfffffffc00f08947 */ /* 0x008fea000383ffff */
[----:B------:R-:W-:Y:S05]  /*8d10*/  BRA `(.L_x_150) ;  /* 0xffffff9c00847947 */ /* 0x000fea000383ffff */
.L_x_46:
[----:B------:R-:W-:-:S07]  /*8d20*/  MOV R0, UR5 ;  /* 0x0000000500007c02 */ /* 0x000fce0008000f00 */
.L_x_151:
[----:B-1----:R1:W3:Y:S02]  /*8d30*/  SYNCS.PHASECHK.TRANS64.TRYWAIT P0, [R0+URZ], R3 ;  /* 0x00000003000075a7 */ /* 0x0022e400080011ff */
[----:B---3--:R-:W-:Y:S05]  /*8d40*/  @!P0 NANOSLEEP.SYNCS 0x989680 ;  /* 0x009896800000895d */ /* 0x008fea0003900000 */
[----:B------:R-:W3:Y:S02]  /*8d50*/  @!P0 SYNCS.PHASECHK.TRANS64 P0, [R0+URZ], R3 ;  /* 0x00000003000085a7 */ /* 0x000ee400080010ff */
[----:B---3--:R-:W-:Y:S05]  /*8d60*/  @!P0 BRA `(.L_x_151) ;  /* 0xfffffffc00f08947 */ /* 0x008fea000383ffff */
[----:B------:R-:W-:Y:S05]  /*8d70*/  BRA `(.L_x_152) ;  /* 0xffffff9c00907947 */ /* 0x000fea000383ffff */
.L_x_47:
[----:B------:R-:W-:-:S07]  /*8d80*/  MOV R0, UR5 ;  /* 0x0000000500007c02 */ /* 0x000fce0008000f00 */
.L_x_153:
[----:B-1----:R1:W3:Y:S02]  /*8d90*/  SYNCS.PHASECHK.TRANS64.TRYWAIT P0, [R0+URZ], R3 ;  /* 0x00000003000075a7 */ /* 0x0022e400080011ff */
[----:B---3--:R-:W-:Y:S05]  /*8da0*/  @!P0 NANOSLEEP.SYNCS 0x989680 ;  /* 0x009896800000895d */ /* 0x008fea0003900000 */
[----:B------:R-:W3:Y:S02]  /*8db0*/  @!P0 SYNCS.PHASECHK.TRANS64 P0, [R0+URZ], R3 ;  /* 0x00000003000085a7 */ /* 0x000ee400080010ff */
[----:B---3--:R-:W-:Y:S05]  /*8dc0*/  @!P0 BRA `(.L_x_153) ;  /* 0xfffffffc00f08947 */ /* 0x008fea000383ffff */
[----:B------:R-:W-:Y:S05]  /*8dd0*/  BRA `(.L_x_154) ;  /* 0xffffff9c009c7947 */ /* 0x000fea000383ffff */
.L_x_48:
[----:B------:R-:W-:-:S07]  /*8de0*/  MOV R0, UR5 ;  /* 0x0000000500007c02 */ /* 0x000fce0008000f00 */
.L_x_155:
[----:B-1----:R1:W3:Y:S02]  /*8df0*/  SYNCS.PHASECHK.TRANS64.TRYWAIT P0, [R0+URZ], R3 ;  /* 0x00000003000075a7 */ /* 0x0022e400080011ff */
[----:B---3--:R-:W-:Y:S05]  /*8e00*/  @!P0 NANOSLEEP.SYNCS 0x989680 ;  /* 0x009896800000895d */ /* 0x008fea0003900000 */
[----:B------:R-:W3:Y:S02]  /*8e10*/  @!P0 SYNCS.PHASECHK.TRANS64 P0, [R0+URZ], R3 ;  /* 0x00000003000085a7 */ /* 0x000ee400080010ff */
[----:B---3--:R-:W-:Y:S05]  /*8e20*/  @!P0 BRA `(.L_x_155) ;  /* 0xfffffffc00f08947 */ /* 0x008fea000383ffff */
[----:B------:R-:W-:Y:S05]  /*8e30*/  BRA `(.L_x_156) ;  /* 0xffffff9c00a87947 */ /* 0x000fea000383ffff */
.L_x_49:
[----:B------:R-:W-:-:S07]  /*8e40*/  MOV R0, UR5 ;  /* 0x0000000500007c02 */ /* 0x000fce0008000f00 */
.L_x_157:
[----:B-1----:R1:W3:Y:S02]  /*8e50*/  SYNCS.PHASECHK.TRANS64.TRYWAIT P0, [R0+URZ], R3 ;  /* 0x00000003000075a7 */ /* 0x0022e400080011ff */
[----:B---3--:R-:W-:Y:S05]  /*8e60*/  @!P0 NANOSLEEP.SYNCS 0x989680 ;  /* 0x009896800000895d */ /* 0x008fea0003900000 */
[----:B------:R-:W3:Y:S02]  /*8e70*/  @!P0 SYNCS.PHASECHK.TRANS64 P0, [R0+URZ], R3 ;  /* 0x00000003000085a7 */ /* 0x000ee400080010ff */
[----:B---3--:R-:W-:Y:S05]  /*8e80*/  @!P0 BRA `(.L_x_157) ;  /* 0xfffffffc00f08947 */ /* 0x008fea000383ffff */
[----:B------:R-:W-:Y:S05]  /*8e90*/  BRA `(.L_x_158) ;  /* 0xffffff9c00b47947 */ /* 0x000fea000383ffff */
.L_x_50:
[----:B------:R-:W-:-:S07]  /*8ea0*/  MOV R0, UR5 ;  /* 0x0000000500007c02 */ /* 0x000fce0008000f00 */
.L_x_159:
[----:B-1----:R1:W3:Y:S02]  /*8eb0*/  SYNCS.PHASECHK.TRANS64.TRYWAIT P0, [R0+URZ], R3 ;  /* 0x00000003000075a7 */ /* 0x0022e400080011ff */
[----:B---3--:R-:W-:Y:S05]  /*8ec0*/  @!P0 NANOSLEEP.SYNCS 0x989680 ;  /* 0x009896800000895d */ /* 0x008fea0003900000 */
[----:B------:R-:W3:Y:S02]  /*8ed0*/  @!P0 SYNCS.PHASECHK.TRANS64 P0, [R0+URZ], R3 ;  /* 0x00000003000085a7 */ /* 0x000ee400080010ff */
[----:B---3--:R-:W-:Y:S05]  /*8ee0*/  @!P0 BRA `(.L_x_159) ;  /* 0xfffffffc00f08947 */ /* 0x008fea000383ffff */
[----:B------:R-:W-:Y:S05]  /*8ef0*/  BRA `(.L_x_160) ;  /* 0xffffff9c00c07947 */ /* 0x000fea000383ffff */
.L_x_53:
[----:B--2---:R2:W3:Y:S02]  /*8f00*/  SYNCS.PHASECHK.TRANS64.TRYWAIT P0, [R2+URZ+0x130], R4 ;  /* 0x00013004020075a7 */ /* 0x0044e400080011ff */
[----:B---3--:R-:W-:Y:S05]  /*8f10*/  @!P0 NANOSLEEP.SYNCS 0x989680 ;  /* 0x009896800000895d */ /* 0x008fea0003900000 */
[----:B------:R-:W3:Y:S02]  /*8f20*/  @!P0 SYNCS.PHASECHK.TRANS64 P0, [R2+URZ+0x130], R4 ;  /* 0x00013004020085a7 */ /* 0x000ee400080010ff */
[----:B---3--:R-:W-:Y:S05]  /*8f30*/  @!P0 BRA `(.L_x_53) ;  /* 0xfffffffc00f08947 */ /* 0x008fea000383ffff */
[----:B------:R-:W-:Y:S05]  /*8f40*/  BRA `(.L_x_161) ;  /* 0xffffffa000247947 */ /* 0x000fea000383ffff */
.L_x_54:
[----:B------:R-:W-:-:S07]  /*8f50*/  MOV R2, UR4 ;  /* 0x0000000400027c02 */ /* 0x000fce0008000f00 */
.L_x_162:
[----:B--2---:R2:W3:Y:S02]  /*8f60*/  SYNCS.PHASECHK.TRANS64.TRYWAIT P0, [R2+URZ+0xe0], R5 ;  /* 0x0000e005020075a7 */ /* 0x0044e400080011ff */
[----:B---3--:R-:W-:Y:S05]  /*8f70*/  @!P0 NANOSLEEP.SYNCS 0x989680 ;  /* 0x009896800000895d */ /* 0x008fea0003900000 */
[----:B------:R-:W3:Y:S02]  /*8f80*/  @!P0 SYNCS.PHASECHK.TRANS64 P0, [R2+URZ+0xe0], R5 ;  /* 0x0000e005020085a7 */ /* 0x000ee400080010ff */
[----:B---3--:R-:W-:Y:S05]  /*8f90*/  @!P0 BRA `(.L_x_162) ;  /* 0xfffffffc00f08947 */ /* 0x008fea000383ffff */
[----:B------:R-:W-:Y:S05]  /*8fa0*/  BRA `(.L_x_163) ;  /* 0xffffffa000347947 */ /* 0x000fea000383ffff */
.L_x_55:
[----:B--2---:R2:W3:Y:S02]  /*8fb0*/  SYNCS.PHASECHK.TRANS64.TRYWAIT P1, [R2+URZ+0xd0], R4 ;  /* 0x0000d004020075a7 */ /* 0x0044e400080211ff */
[----:B---3--:R-:W-:Y:S05]  /*8fc0*/  @!P1 NANOSLEEP.SYNCS 0x989680 ;  /* 0x009896800000995d */ /* 0x008fea0003900000 */
[----:B------:R-:W3:Y:S02]  /*8fd0*/  @!P1 SYNCS.PHASECHK.TRANS64 P1, [R2+URZ+0xd0], R4 ;  /* 0x0000d004020095a7 */ /* 0x000ee400080210ff */
[----:B---3--:R-:W-:Y:S05]  /*8fe0*/  @!P1 BRA `(.L_x_55) ;  /* 0xfffffffc00f09947 */ /* 0x008fea000383ffff */
[----:B------:R-:W-:Y:S05]  /*8ff0*/  BRA `(.L_x_164) ;  /* 0xffffffa000647947 */ /* 0x000fea000383ffff */
.L_x_58:
[----:B------:R-:W-:-:S07]  /*9000*/  MOV R0, UR4 ;  /* 0x0000000400007c02 */ /* 0x000fce0008000f00 */
.L_x_165:
[----:B--2---:R2:W3:Y:S02]  /*9010*/  SYNCS.PHASECHK.TRANS64.TRYWAIT P0, [R0+URZ+0xe0], R2 ;  /* 0x0000e002000075a7 */ /* 0x0044e400080011ff */
[----:B---3--:R-:W-:Y:S05]  /*9020*/  @!P0 NANOSLEEP.SYNCS 0x989680 ;  /* 0x009896800000895d */ /* 0x008fea0003900000 */
[----:B------:R-:W3:Y:S02]  /*9030*/  @!P0 SYNCS.PHASECHK.TRANS64 P0, [R0+URZ+0xe0], R2 ;  /* 0x0000e002000085a7 */ /* 0x000ee400080010ff */
[----:B---3--:R-:W-:Y:S05]  /*9040*/  @!P0 BRA `(.L_x_165) ;  /* 0xfffffffc00f08947 */ /* 0x008fea000383ffff */
[----:B------:R-:W-:Y:S05]  /*9050*/  BRA `(.L_x_57) ;  /* 0xffffffa000b87947 */ /* 0x000fea000383ffff */
.L_x_65:
[----:B-1----:R1:W2:Y:S02]  /*9060*/  SYNCS.PHASECHK.TRANS64.TRYWAIT P1, [R0+URZ+0xd0], R2 ;  /* 0x0000d002000075a7 */ /* 0x0022a400080211ff */
[----:B--2---:R-:W-:Y:S05]  /*9070*/  @!P1 NANOSLEEP.SYNCS 0x989680 ;  /* 0x009896800000995d */ /* 0x004fea0003900000 */
[----:B------:R-:W2:Y:S02]  /*9080*/  @!P1 SYNCS.PHASECHK.TRANS64 P1, [R0+URZ+0xd0], R2 ;  /* 0x0000d002000095a7 */ /* 0x000ea400080210ff */
[----:B--2---:R-:W-:Y:S05]  /*9090*/  @!P1 BRA `(.L_x_65) ;  /* 0xfffffffc00f09947 */ /* 0x004fea000383ffff */
[----:B------:R-:W-:Y:S05]  /*90a0*/  BRA `(.L_x_166) ;  /* 0xffffffa800307947 */ /* 0x000fea000383ffff */
.L_x_66:
[----:B------:R-:W-:-:S07]  /*90b0*/  MOV R2, UR31 ;  /* 0x0000001f00027c02 */ /* 0x000fce0008000f00 */
.L_x_167:
[----:B-1----:R1:W2:Y:S02]  /*90c0*/  SYNCS.PHASECHK.TRANS64.TRYWAIT P0, [R2+URZ+0x110], R0 ;  /* 0x00011000020075a7 */ /* 0x0022a400080011ff */
[----:B--2---:R-:W-:Y:S05]  /*90d0*/  @!P0 NANOSLEEP.SYNCS 0x989680 ;  /* 0x009896800000895d */ /* 0x004fea0003900000 */
[----:B------:R-:W2:Y:S02]  /*90e0*/  @!P0 SYNCS.PHASECHK.TRANS64 P0, [R2+URZ+0x110], R0 ;  /* 0x00011000020085a7 */ /* 0x000ea400080010ff */
[----:B--2---:R-:W-:Y:S05]  /*90f0*/  @!P0 BRA `(.L_x_167) ;  /* 0xfffffffc00f08947 */ /* 0x004fea000383ffff */
[----:B------:R-:W-:Y:S05]  /*9100*/  BRA `(.L_x_168) ;  /* 0xffffffa800807947 */ /* 0x000fea000383ffff */
.L_x_69:
[----:B------:R-:W-:Y:S07]  /*9110*/  MOV R0, UR5 ;  /* 0x0000000500007c02 */ /* 0x000fee0008000f00 */
.L_x_169:
[----:B-1----:R1:W2:Y:S02]  /*9120*/  SYNCS.PHASECHK.TRANS64.TRYWAIT P0, [R0+URZ], R2 ;  /* 0x00000002000075a7 */ /* 0x0022a400080011ff */
[----:B--2---:R-:W-:Y:S05]  /*9130*/  @!P0 NANOSLEEP.SYNCS 0x989680 ;  /* 0x009896800000895d */ /* 0x004fea0003900000 */
[----:B------:R-:W2:Y:S02]  /*9140*/  @!P0 SYNCS.PHASECHK.TRANS64 P0, [R0+URZ], R2 ;  /* 0x00000002000085a7 */ /* 0x000ea400080010ff */
[----:B--2---:R-:W-:Y:S05]  /*9150*/  @!P0 BRA `(.L_x_169) ;  /* 0xfffffffc00f08947 */ /* 0x004fea000383ffff */
[----:B------:R-:W-:Y:S05]  /*9160*/  BRA `(.L_x_68) ;  /* 0xffffffa8009c7947 */ /* 0x000fea000383ffff */
.L_x_72:
[----:B------:R-:W-:-:S07]  /*9170*/  MOV R0, UR4 ;  /* 0x0000000400007c02 */ /* 0x000fce0008000f00 */
.L_x_170:
[----:B--2---:R2:W4:Y:S02]  /*9180*/  SYNCS.PHASECHK.TRANS64.TRYWAIT P0, [R0+URZ], R2 ;  /* 0x00000002000075a7 */ /* 0x00452400080011ff */
[----:B----4-:R-:W-:Y:S05]  /*9190*/  @!P0 NANOSLEEP.SYNCS 0x989680 ;  /* 0x009896800000895d */ /* 0x010fea0003900000 */
[----:B------:R-:W4:Y:S02]  /*91a0*/  @!P0 SYNCS.PHASECHK.TRANS64 P0, [R0+URZ], R2 ;  /* 0x00000002000085a7 */ /* 0x000f2400080010ff */
[----:B----4-:R-:W-:Y:S05]  /*91b0*/  @!P0 BRA `(.L_x_170) ;  /* 0xfffffffc00f08947 */ /* 0x010fea000383ffff */
[----:B------:R-:W-:Y:S05]  /*91c0*/  BRA `(.L_x_171) ;  /* 0xffffffac00787947 */ /* 0x000fea000383ffff */
.L_x_73:
[----:B------:R-:W-:-:S07]  /*91d0*/  MOV R0, UR5 ;  /* 0x0000000500007c02 */ /* 0x000fce0008000f00 */
.L_x_172:
[----:B-1----:R1:W2:Y:S02]  /*91e0*/  SYNCS.PHASECHK.TRANS64.TRYWAIT P0, [R0+URZ], R3 ;  /* 0x00000003000075a7 */ /* 0x0022a400080011ff */
[----:B--2---:R-:W-:Y:S05]  /*91f0*/  @!P0 NANOSLEEP.SYNCS 0x989680 ;  /* 0x009896800000895d */ /* 0x004fea0003900000 */
[----:B------:R-:W2:Y:S02]  /*9200*/  @!P0 SYNCS.PHASECHK.TRANS64 P0, [R0+URZ], R3 ;  /* 0x00000003000085a7 */ /* 0x000ea400080010ff */
[----:B--2---:R-:W-:Y:S05]  /*9210*/  @!P0 BRA `(.L_x_172) ;  /* 0xfffffffc00f08947 */ /* 0x004fea000383ffff */
[----:B------:R-:W-:Y:S05]  /*9220*/  BRA `(.L_x_173) ;  /* 0xffffffac00847947 */ /* 0x000fea000383ffff */
.L_x_74:
[----:B------:R-:W-:-:S07]  /*9230*/  MOV R0, UR5 ;  /* 0x0000000500007c02 */ /* 0x000fce0008000f00 */
.L_x_174:
[----:B-1----:R1:W2:Y:S02]  /*9240*/  SYNCS.PHASECHK.TRANS64.TRYWAIT P0, [R0+URZ], R3 ;  /* 0x00000003000075a7 */ /* 0x0022a400080011ff */
[----:B--2---:R-:W-:Y:S05]  /*9250*/  @!P0 NANOSLEEP.SYNCS 0x989680 ;  /* 0x009896800000895d */ /* 0x004fea0003900000 */
[----:B------:R-:W2:Y:S02]  /*9260*/  @!P0 SYNCS.PHASECHK.TRANS64 P0, [R0+URZ], R3 ;  /* 0x00000003000085a7 */ /* 0x000ea400080010ff */
[----:B--2---:R-:W-:Y:S05]  /*9270*/  @!P0 BRA `(.L_x_174) ;  /* 0xfffffffc00f08947 */ /* 0x004fea000383ffff */
[----:B------:R-:W-:Y:S05]  /*9280*/  BRA `(.L_x_175) ;  /* 0xffffffac00907947 */ /* 0x000fea000383ffff */
.L_x_75:
[----:B-1----:R-:W-:-:S07]  /*9290*/  MOV R0, UR4 ;  /* 0x0000000400007c02 */ /* 0x002fce0008000f00 */
.L_x_176:
[----:B-1----:R1:W2:Y:S02]  /*92a0*/  SYNCS.PHASECHK.TRANS64.TRYWAIT P0, [R0+URZ], R2 ;  /* 0x00000002000075a7 */ /* 0x0022a400080011ff */
[----:B--2---:R-:W-:Y:S05]  /*92b0*/  @!P0 NANOSLEEP.SYNCS 0x989680 ;  /* 0x009896800000895d */ /* 0x004fea0003900000 */
[----:B------:R-:W2:Y:S02]  /*92c0*/  @!P0 SYNCS.PHASECHK.TRANS64 P0, [R0+URZ], R2 ;  /* 0x00000002000085a7 */ /* 0x000ea400080010ff */
[----:B--2---:R-:W-:Y:S05]  /*92d0*/  @!P0 BRA `(.L_x_176) ;  /* 0xfffffffc00f08947 */ /* 0x004fea000383ffff */
[----:B------:R-:W-:Y:S05]  /*92e0*/  BRA `(.L_x_177) ;  /* 0xffffffac009c7947 */ /* 0x000fea000383ffff */
.L_x_80:
[----:B--2---:R2:W3:Y:S02]  /*92f0*/  SYNCS.PHASECHK.TRANS64.TRYWAIT P0, [R12+URZ+0xd0], R0 ;  /* 0x0000d0000c0075a7 */ /* 0x0044e400080011ff */
[----:B---3--:R-:W-:Y:S05]  /*9300*/  @!P0 NANOSLEEP.SYNCS 0x989680 ;  /* 0x009896800000895d */ /* 0x008fea0003900000 */
[----:B------:R-:W3:Y:S02]  /*9310*/  @!P0 SYNCS.PHASECHK.TRANS64 P0, [R12+URZ+0xd0], R0 ;  /* 0x0000d0000c0085a7 */ /* 0x000ee400080010ff */
[----:B---3--:R-:W-:Y:S05]  /*9320*/  @!P0 BRA `(.L_x_80) ;  /* 0xfffffffc00f08947 */ /* 0x008fea000383ffff */
[----:B------:R-:W-:Y:S05]  /*9330*/  BRA `(.L_x_178) ;  /* 0xffffffb000cc7947 */ /* 0x000fea000383ffff */
.L_x_83:
[----:B--2---:R-:W-:Y:S07]  /*9340*/  MOV R0, UR21 ;  /* 0x0000001500007c02 */ /* 0x004fee0008000f00 */
.L_x_179:
[----:B--2---:R2:W3:Y:S02]  /*9350*/  SYNCS.PHASECHK.TRANS64.TRYWAIT P2, [R0+URZ+0xc8], R6 ;  /* 0x0000c806000075a7 */ /* 0x0044e400080411ff */
[----:B---3--:R-:W-:Y:S05]  /*9360*/  @!P2 NANOSLEEP.SYNCS 0x989680 ;  /* 0x009896800000a95d */ /* 0x008fea0003900000 */
[----:B------:R-:W3:Y:S02]  /*9370*/  @!P2 SYNCS.PHASECHK.TRANS64 P2, [R0+URZ+0xc8], R6 ;  /* 0x0000c8060000a5a7 */ /* 0x000ee400080410ff */
[----:B---3--:R-:W-:Y:S05]  /*9380*/  @!P2 BRA `(.L_x_179) ;  /* 0xfffffffc00f0a947 */ /* 0x008fea000383ffff */
[----:B------:R-:W-:Y:S05]  /*9390*/  BRA `(.L_x_82) ;  /* 0xffffffb800347947 */ /* 0x000fea000383ffff */
.L_x_86:
[----:B------:R-:W-:Y:S07]  /*93a0*/  MOV R0, UR21 ;  /* 0x0000001500007c02 */ /* 0x000fee0008000f00 */
.L_x_180:
[----:B--2---:R2:W3:Y:S02]  /*93b0*/  SYNCS.PHASECHK.TRANS64.TRYWAIT P0, [R0+URZ+0xa0], R9 ;  /* 0x0000a009000075a7 */ /* 0x0044e400080011ff */
[----:B---3--:R-:W-:Y:S05]  /*93c0*/  @!P0 NANOSLEEP.SYNCS 0x989680 ;  /* 0x009896800000895d */ /* 0x008fea0003900000 */
[----:B------:R-:W3:Y:S02]  /*93d0*/  @!P0 SYNCS.PHASECHK.TRANS64 P0, [R0+URZ+0xa0], R9 ;  /* 0x0000a009000085a7 */ /* 0x000ee400080010ff */
[----:B---3--:R-:W-:Y:S05]  /*93e0*/  @!P0 BRA `(.L_x_180) ;  /* 0xfffffffc00f08947 */ /* 0x008fea000383ffff */
[----:B------:R-:W-:Y:S05]  /*93f0*/  BRA `(.L_x_181) ;  /* 0xffffffb800907947 */ /* 0x000fea000383ffff */
.L_x_87:
[----:B------:R-:W-:Y:S07]  /*9400*/  MOV R0, UR21 ;  /* 0x0000001500007c02 */ /* 0x000fee0008000f00 */
.L_x_182:
[----:B--2---:R2:W3:Y:S02]  /*9410*/  SYNCS.PHASECHK.TRANS64.TRYWAIT P0, [R0+URZ+0xa8], R9 ;  /* 0x0000a809000075a7 */ /* 0x0044e400080011ff */
[----:B---3--:R-:W-:Y:S05]  /*9420*/  @!P0 NANOSLEEP.SYNCS 0x989680 ;  /* 0x009896800000895d */ /* 0x008fea0003900000 */
[----:B------:R-:W3:Y:S02]  /*9430*/  @!P0 SYNCS.PHASECHK.TRANS64 P0, [R0+URZ+0xa8], R9 ;  /* 0x0000a809000085a7 */ /* 0x000ee400080010ff */
[----:B---3--:R-:W-:Y:S05]  /*9440*/  @!P0 BRA `(.L_x_182) ;  /* 0xfffffffc00f08947 */ /* 0x008fea000383ffff */
[----:B------:R-:W-:Y:S05]  /*9450*/  BRA `(.L_x_183) ;  /* 0xffffffb800c87947 */ /* 0x000fea000383ffff */
.L_x_88:
[----:B------:R-:W-:Y:S07]  /*9460*/  MOV R0, UR21 ;  /* 0x0000001500007c02 */ /* 0x000fee0008000f00 */
.L_x_184:
[----:B--2---:R2:W3:Y:S02]  /*9470*/  SYNCS.PHASECHK.TRANS64.TRYWAIT P0, [R0+URZ+0xb0], R9 ;  /* 0x0000b009000075a7 */ /* 0x0044e400080011ff */
[----:B---3--:R-:W-:Y:S05]  /*9480*/  @!P0 NANOSLEEP.SYNCS 0x989680 ;  /* 0x009896800000895d */ /* 0x008fea0003900000 */
[----:B------:R-:W3:Y:S02]  /*9490*/  @!P0 SYNCS.PHASECHK.TRANS64 P0, [R0+URZ+0xb0], R9 ;  /* 0x0000b009000085a7 */ /* 0x000ee400080010ff */
[----:B---3--:R-:W-:Y:S05]  /*94a0*/  @!P0 BRA `(.L_x_184) ;  /* 0xfffffffc00f08947 */ /* 0x008fea000383ffff */
[----:B------:R-:W-:Y:S05]  /*94b0*/  BRA `(.L_x_185) ;  /* 0xffffffbc000c7947 */ /* 0x000fea000383ffff */
.L_x_89:
[----:B------:R-:W-:Y:S07]  /*94c0*/  MOV R0, UR21 ;  /* 0x0000001500007c02 */ /* 0x000fee0008000f00 */
.L_x_186:
[----:B--2---:R2:W3:Y:S02]  /*94d0*/  SYNCS.PHASECHK.TRANS64.TRYWAIT P0, [R0+URZ+0xb8], R9 ;  /* 0x0000b809000075a7 */ /* 0x0044e400080011ff */
[----:B---3--:R-:W-:Y:S05]  /*94e0*/  @!P0 NANOSLEEP.SYNCS 0x989680 ;  /* 0x009896800000895d */ /* 0x008fea0003900000 */
[----:B------:R-:W3:Y:S02]  /*94f0*/  @!P0 SYNCS.PHASECHK.TRANS64 P0, [R0+URZ+0xb8], R9 ;  /* 0x0000b809000085a7 */ /* 0x000ee400080010ff */
[----:B---3--:R-:W-:Y:S05]  /*9500*/  @!P0 BRA `(.L_x_186) ;  /* 0xfffffffc00f08947 */ /* 0x008fea000383ffff */
[----:B------:R-:W-:Y:S05]  /*9510*/  BRA `(.L_x_187) ;  /* 0xffffffbc004c7947 */ /* 0x000fea000383ffff */
.L_x_91:
[----:B------:R-:W-:-:S07]  /*9520*/  MOV R0, UR21 ;  /* 0x0000001500007c02 */ /* 0x000fce0008000f00 */
.L_x_188:
[----:B---3--:R3:W4:Y:S02]  /*9530*/  SYNCS.PHASECHK.TRANS64.TRYWAIT P0, [R0+URZ+0xa0], R2 ;  /* 0x0000a002000075a7 */ /* 0x00872400080011ff */
[----:B----4-:R-:W-:Y:S05]  /*9540*/  @!P0 NANOSLEEP.SYNCS 0x989680 ;  /* 0x009896800000895d */ /* 0x010fea0003900000 */
[----:B------:R-:W4:Y:S02]  /*9550*/  @!P0 SYNCS.PHASECHK.TRANS64 P0, [R0+URZ+0xa0], R2 ;  /* 0x0000a002000085a7 */ /* 0x000f2400080010ff */
[----:B----4-:R-:W-:Y:S05]  /*9560*/  @!P0 BRA `(.L_x_188) ;  /* 0xfffffffc00f08947 */ /* 0x010fea000383ffff */
[----:B------:R-:W-:Y:S05]  /*9570*/  BRA `(.L_x_189) ;  /* 0xffffffbc00c47947 */ /* 0x000fea000383ffff */
.L_x_92:
[----:B---3--:R-:W-:-:S07]  /*9580*/  MOV R0, UR21 ;  /* 0x0000001500007c02 */ /* 0x008fce0008000f00 */
.L_x_190:
[----:B---3--:R3:W4:Y:S02]  /*9590*/  SYNCS.PHASECHK.TRANS64.TRYWAIT P0, [R0+URZ+0xa8], R2 ;  /* 0x0000a802000075a7 */ /* 0x00872400080011ff */
[----:B----4-:R-:W-:Y:S05]  /*95a0*/  @!P0 NANOSLEEP.SYNCS 0x989680 ;  /* 0x009896800000895d */ /* 0x010fea0003900000 */
[----:B------:R-:W4:Y:S02]  /*95b0*/  @!P0 SYNCS.PHASECHK.TRANS64 P0, [R0+URZ+0xa8], R2 ;  /* 0x0000a802000085a7 */ /* 0x000f2400080010ff */
[----:B----4-:R-:W-:Y:S05]  /*95c0*/  @!P0 BRA `(.L_x_190) ;  /* 0xfffffffc00f08947 */ /* 0x010fea000383ffff */
[----:B------:R-:W-:Y:S05]  /*95d0*/  BRA `(.L_x_191) ;  /* 0xffffffbc00b47947 */ /* 0x000fea000383ffff */
.L_x_93:
[----:B---3--:R-:W-:-:S07]  /*95e0*/  MOV R0, UR21 ;  /* 0x0000001500007c02 */ /* 0x008fce0008000f00 */
.L_x_192:
[----:B---3--:R3:W4:Y:S02]  /*95f0*/  SYNCS.PHASECHK.TRANS64.TRYWAIT P0, [R0+URZ+0xb0], R2 ;  /* 0x0000b002000075a7 */ /* 0x00872400080011ff */
[----:B----4-:R-:W-:Y:S05]  /*9600*/  @!P0 NANOSLEEP.SYNCS 0x989680 ;  /* 0x009896800000895d */ /* 0x010fea0003900000 */
[----:B------:R-:W4:Y:S02]  /*9610*/  @!P0 SYNCS.PHASECHK.TRANS64 P0, [R0+URZ+0xb0], R2 ;  /* 0x0000b002000085a7 */ /* 0x000f2400080010ff */
[----:B----4-:R-:W-:Y:S05]  /*9620*/  @!P0 BRA `(.L_x_192) ;  /* 0xfffffffc00f08947 */ /* 0x010fea000383ffff */
[----:B------:R-:W-:Y:S05]  /*9630*/  BRA `(.L_x_193) ;  /* 0xffffffbc00a47947 */ /* 0x000fea000383ffff */
.L_x_95:
[----:B-1----:R1:W2:Y:S02]  /*9640*/  SYNCS.PHASECHK.TRANS64.TRYWAIT P0, [R3+URZ+0xd0], R0 ;  /* 0x0000d000030075a7 */ /* 0x0022a400080011ff */
[----:B--2---:R-:W-:Y:S05]  /*9650*/  @!P0 NANOSLEEP.SYNCS 0x989680 ;  /* 0x009896800000895d */ /* 0x004fea0003900000 */
[----:B------:R-:W2:Y:S02]  /*9660*/  @!P0 SYNCS.PHASECHK.TRANS64 P0, [R3+URZ+0xd0], R0 ;  /* 0x0000d000030085a7 */ /* 0x000ea400080010ff */
[----:B--2---:R-:W-:Y:S05]  /*9670*/  @!P0 BRA `(.L_x_95) ;  /* 0xfffffffc00f08947 */ /* 0x004fea000383ffff */
[----:B------:R-:W-:Y:S05]  /*9680*/  BRA `(.L_x_194) ;  /* 0xffffffc000707947 */ /* 0x000fea000383ffff */
.L_x_106:
[----:B-1----:R-:W-:Y:S04]  /*9690*/  MOV R0, UR44 ;  /* 0x0000002c00007c02 */ /* 0x002fe80008000f00 */
[----:B------:R1:W2:Y:S03]  /*96a0*/  SYNCS.PHASECHK.TRANS64.TRYWAIT P1, [R0+URZ+0x80], R3 ;  /* 0x00008003000075a7 */ /* 0x0002a600080211ff */
[----:B--2---:R-:W-:Y:S05]  /*96b0*/  @!P1 NANOSLEEP.SYNCS 0x989680 ;  /* 0x009896800000995d */ /* 0x004fea0003900000 */
[----:B------:R-:W2:Y:S02]  /*96c0*/  @!P1 SYNCS.PHASECHK.TRANS64 P1, [R0+URZ+0x80], R3 ;  /* 0x00008003000095a7 */ /* 0x000ea400080210ff */
[----:B--2---:R-:W-:Y:S05]  /*96d0*/  @!P1 BRA `(.L_x_106) ;  /* 0xfffffffc00ec9947 */ /* 0x004fea000383ffff */
[----:B------:R-:W-:Y:S05]  /*96e0*/  BRA `(.L_x_105) ;  /* 0xffffffcc00d47947 */ /* 0x000fea000383ffff */
.L_x_108:
[----:B-1----:R1:W3:Y:S02]  /*96f0*/  SYNCS.PHASECHK.TRANS64.TRYWAIT P0, [R26+URZ+0xf0], R2 ;  /* 0x0000f0021a0075a7 */ /* 0x0022e400080011ff */
[----:B---3--:R-:W-:Y:S05]  /*9700*/  @!P0 NANOSLEEP.SYNCS 0x989680 ;  /* 0x009896800000895d */ /* 0x008fea0003900000 */
[----:B------:R-:W3:Y:S02]  /*9710*/  @!P0 SYNCS.PHASECHK.TRANS64 P0, [R26+URZ+0xf0], R2 ;  /* 0x0000f0021a0085a7 */ /* 0x000ee400080010ff */
[----:B---3--:R-:W-:Y:S05]  /*9720*/  @!P0 BRA `(.L_x_108) ;  /* 0xfffffffc00f08947 */ /* 0x008fea000383ffff */
[----:B------:R-:W-:Y:S05]  /*9730*/  BRA `(.L_x_107) ;  /* 0xffffffcc00f87947 */ /* 0x000fea000383ffff */
.L_x_117:
[----:B---3--:R3:W4:Y:S02]  /*9740*/  SYNCS.PHASECHK.TRANS64.TRYWAIT P0, [R4+URZ+0x80], R0 ;  /* 0x00008000040075a7 */ /* 0x00872400080011ff */
[----:B----4-:R-:W-:Y:S05]  /*9750*/  @!P0 NANOSLEEP.SYNCS 0x989680 ;  /* 0x009896800000895d */ /* 0x010fea0003900000 */
[----:B------:R-:W4:Y:S02]  /*9760*/  @!P0 SYNCS.PHASECHK.TRANS64 P0, [R4+URZ+0x80], R0 ;  /* 0x00008000040085a7 */ /* 0x000f2400080010ff */
[----:B----4-:R-:W-:Y:S05]  /*9770*/  @!P0 BRA `(.L_x_117) ;  /* 0xfffffffc00f08947 */ /* 0x010fea000383ffff */
[----:B------:R-:W-:Y:S05]  /*9780*/  BRA `(.L_x_116) ;  /* 0xffffffd400e47947 */ /* 0x000fea000383ffff */
.L_x_125:
[----:B-1----:R1:W4:Y:S02]  /*9790*/  SYNCS.PHASECHK.TRANS64.TRYWAIT P0, [R2+URZ+0x80], R4 ;  /* 0x00008004020075a7 */ /* 0x00232400080011ff */
[----:B----4-:R-:W-:Y:S05]  /*97a0*/  @!P0 NANOSLEEP.SYNCS 0x989680 ;  /* 0x009896800000895d */ /* 0x010fea0003900000 */
[----:B------:R-:W4:Y:S02]  /*97b0*/  @!P0 SYNCS.PHASECHK.TRANS64 P0, [R2+URZ+0x80], R4 ;  /* 0x00008004020085a7 */ /* 0x000f2400080010ff */
[----:B----4-:R-:W-:Y:S05]  /*97c0*/  @!P0 BRA `(.L_x_125) ;  /* 0xfffffffc00f08947 */ /* 0x010fea000383ffff */
[----:B------:R-:W-:Y:S05]  /*97d0*/  BRA `(.L_x_124) ;  /* 0xffffffdc00f47947 */ /* 0x000fea000383ffff */
.L_x_133:
[----:B---3--:R3:W4:Y:S02]  /*97e0*/  SYNCS.PHASECHK.TRANS64.TRYWAIT P0, [R3+URZ+0x80], R0 ;  /* 0x00008000030075a7 */ /* 0x00872400080011ff */
[----:B----4-:R-:W-:Y:S05]  /*97f0*/  @!P0 NANOSLEEP.SYNCS 0x989680 ;  /* 0x009896800000895d */ /* 0x010fea0003900000 */
[----:B------:R-:W4:Y:S02]  /*9800*/  @!P0 SYNCS.PHASECHK.TRANS64 P0, [R3+URZ+0x80], R0 ;  /* 0x00008000030085a7 */ /* 0x000f2400080010ff */
[----:B----4-:R-:W-:Y:S05]  /*9810*/  @!P0 BRA `(.L_x_133) ;  /* 0xfffffffc00f08947 */ /* 0x010fea000383ffff */
[----:B------:R-:W-:Y:S05]  /*9820*/  BRA `(.L_x_132) ;  /* 0xffffffe800007947 */ /* 0x000fea000383ffff */
        .weak           $__internal_0_$__cuda_sm10x_tcgen05_guardrail_trap_col_being_dealloced_not_returned_by_alloc
        .type           $__internal_0_$__cuda_sm10x_tcgen05_guardrail_trap_col_being_dealloced_not_returned_by_alloc,@function
        .size           $__internal_0_$__cuda_sm10x_tcgen05_guardrail_trap_col_being_dealloced_not_returned_by_alloc,($__internal_1_$__cuda_sm10x_tcgen05_guardrail_trap_phase_invalid_during_alloc - $__internal_0_$__cuda_sm10x_tcgen05_guardrail_trap_col_being_dealloced_not_returned_by_alloc)
$__internal_0_$__cuda_sm10x_tcgen05_guardrail_trap_col_being_dealloced_not_returned_by_alloc:
[----:B------:R-:W-:Y:S05]  /*9830*/  BPT.TRAP 0x1 ;  /* 0x000000040000795c */ /* 0x000fea0000300000 */
[----:B------:R-:W-:-:S04]  /*9840*/  HFMA2 R3, -RZ, RZ, 0, 0 ;  /* 0x00000000ff037431 */ /* 0x000fc800000001ff */
[----:B------:R-:W-:Y:S05]  /*9850*/  RET.REL.NODEC R2 `(_ZN7cutlass13device_kernelINS_4gemm6kernel13GemmUniversalIN4cute5tupleIJiiiiEEENS1_10collective13CollectiveMmaINS1_35MainloopSm100TmaUmmaWarpSpecializedILi8ELi2ELi4ENS5_IJNS4_1CILi4EEENSA_ILi2EEENSA_ILi1EEEEEEEENS5_IJNSA_ILi64EEENSA_ILi128EEESG_EEENS_10bfloat16_tENS5_IJlSD_lEEESJ_SK_NS4_8TiledMMAINS4_8MMA_AtomIJNS4_20SM100_MMA_F16BF16_SSISJ_SJ_fLi64ELi128ELNS4_4UMMA5MajorE0ELSP_0ELNSO_7ScaleInE0ELSQ_0EEEEEENS4_6LayoutINS5_IJSD_SD_SD_EEENS5_IJNSA_ILi0EEESV_SV_EEEEENS5_IJNS4_10UnderscoreESY_SY_EEEEENS4_23SM90_TMA_LOAD_MULTICASTENS4_14ComposedLayoutINS4_7SwizzleILi3ELi4ELi3EEENS4_18smem_ptr_flag_bitsILi16EEENST_INS5_IJNSA_ILi8EEESG_EEENS5_IJSG_SD_EEEEEEEvNS4_8identityES11_S1B_vS1C_EENS_8epilogue10collective18CollectiveEpilogueINS1E_23Sm100TmaWarpSpecializedILi4ELi2ELi16ELb1ELb0EEEJSI_NS5_IJNST_ISG_SD_EENST_INSA_ILi32EEESD_EEEEESJ_SK_SJ_SK_NS1E_6fusion15FusionCallbacksIS1I_NS1N_17LinearCombinationISJ_fSJ_fLNS_15FloatRoundStyleE2EEESI_S1M_JEEENS4_5SM1004TMEM4LOAD26SM100_TMEM_LOAD_16dp256b4xENS4_13SM90_TMA_LOADENS12_INS13_ILi2ELi4ELi3EEES16_NST_INS5_IJS17_S1K_EEENS5_IJS1K_SD_EEEEEEENS4_17SM75_U32x4_LDSM_NENS4_14SM90_TMA_STOREES22_NS4_17SM90_U32x4_STSM_NENS4_39AutoVectorizingCopyWithAssumedAlignmentILi128EEEEEEvvEEEEvNT_6ParamsE) ;  /* 0xffffff6402e87950 */ /* 0x000fea0003c3ffff */
        .weak           $__internal_1_$__cuda_sm10x_tcgen05_guardrail_trap_phase_invalid_during_alloc
        .type           $__internal_1_$__cuda_sm10x_tcgen05_guardrail_trap_phase_invalid_during_alloc,@function
        .size           $__internal_1_$__cuda_sm10x_tcgen05_guardrail_trap_phase_invalid_during_alloc,($__internal_2_$__cuda_sm10x_tcgen05_guardrail_trap_unallocated_columns_being_dealloced - $__internal_1_$__cuda_sm10x_tcgen05_guardrail_trap_phase_invalid_during_alloc)
$__internal_1_$__cuda_sm10x_tcgen05_guardrail_trap_phase_invalid_during_alloc:
[----:B------:R-:W-:Y:S05]  /*9860*/  BPT.TRAP 0x1 ;  /* 0x000000040000795c */ /* 0x000fea0000300000 */
[----:B------:R-:W-:-:S04]  /*9870*/  MOV R5, 0x0 ;  /* 0x0000000000057802 */ /* 0x000fc80000000f00 */
[----:B------:R-:W-:Y:S05]  /*9880*/  RET.REL.NODEC R4 `(_ZN7cutlass13device_kernelINS_4gemm6kernel13GemmUniversalIN4cute5tupleIJiiiiEEENS1_10collective13CollectiveMmaINS1_35MainloopSm100TmaUmmaWarpSpecializedILi8ELi2ELi4ENS5_IJNS4_1CILi4EEENSA_ILi2EEENSA_ILi1EEEEEEEENS5_IJNSA_ILi64EEENSA_ILi128EEESG_EEENS_10bfloat16_tENS5_IJlSD_lEEESJ_SK_NS4_8TiledMMAINS4_8MMA_AtomIJNS4_20SM100_MMA_F16BF16_SSISJ_SJ_fLi64ELi128ELNS4_4UMMA5MajorE0ELSP_0ELNSO_7ScaleInE0ELSQ_0EEEEEENS4_6LayoutINS5_IJSD_SD_SD_EEENS5_IJNSA_ILi0EEESV_SV_EEEEENS5_IJNS4_10UnderscoreESY_SY_EEEEENS4_23SM90_TMA_LOAD_MULTICASTENS4_14ComposedLayoutINS4_7SwizzleILi3ELi4ELi3EEENS4_18smem_ptr_flag_bitsILi16EEENST_INS5_IJNSA_ILi8EEESG_EEENS5_IJSG_SD_EEEEEEEvNS4_8identityES11_S1B_vS1C_EENS_8epilogue10collective18CollectiveEpilogueINS1E_23Sm100TmaWarpSpecializedILi4ELi2ELi16ELb1ELb0EEEJSI_NS5_IJNST_ISG_SD_EENST_INSA_ILi32EEESD_EEEEESJ_SK_SJ_SK_NS1E_6fusion15FusionCallbacksIS1I_NS1N_17LinearCombinationISJ_fSJ_fLNS_15FloatRoundStyleE2EEESI_S1M_JEEENS4_5SM1004TMEM4LOAD26SM100_TMEM_LOAD_16dp256b4xENS4_13SM90_TMA_LOADENS12_INS13_ILi2ELi4ELi3EEES16_NST_INS5_IJS17_S1K_EEENS5_IJS1K_SD_EEEEEEENS4_17SM75_U32x4_LDSM_NENS4_14SM90_TMA_STOREES22_NS4_17SM90_U32x4_STSM_NENS4_39AutoVectorizingCopyWithAssumedAlignmentILi128EEEEEEvvEEEEvNT_6ParamsE) ;  /* 0xffffff6404dc7950 */ /* 0x000fea0003c3ffff */
        .weak           $__internal_2_$__cuda_sm10x_tcgen05_guardrail_trap_unallocated_columns_being_dealloced
        .type           $__internal_2_$__cuda_sm10x_tcgen05_guardrail_trap_unallocated_columns_being_dealloced,@function
        .size           $__internal_2_$__cuda_sm10x_tcgen05_guardrail_trap_unallocated_columns_being_dealloced,(.L_x_196 - $__internal_2_$__cuda_sm10x_tcgen05_guardrail_trap_unallocated_columns_being_dealloced)
$__internal_2_$__cuda_sm10x_tcgen05_guardrail_trap_unallocated_columns_being_dealloced:
[----:B------:R-:W-:Y:S05]  /*9890*/  BPT.TRAP 0x1 ;  /* 0x000000040000795c */ /* 0x000fea0000300000 */
[----:B------:R-:W-:-:S04]  /*98a0*/  HFMA2 R3, -RZ, RZ, 0, 0 ;  /* 0x00000000ff037431 */ /* 0x000fc800000001ff */
[----:B------:R-:W-:Y:S05]  /*98b0*/  RET.REL.NODEC R2 `(_ZN7cutlass13device_kernelINS_4gemm6kernel13GemmUniversalIN4cute5tupleIJiiiiEEENS1_10collective13CollectiveMmaINS1_35MainloopSm100TmaUmmaWarpSpecializedILi8ELi2ELi4ENS5_IJNS4_1CILi4EEENSA_ILi2EEENSA_ILi1EEEEEEEENS5_IJNSA_ILi64EEENSA_ILi128EEESG_EEENS_10bfloat16_tENS5_IJlSD_lEEESJ_SK_NS4_8TiledMMAINS4_8MMA_AtomIJNS4_20SM100_MMA_F16BF16_SSISJ_SJ_fLi64ELi128ELNS4_4UMMA5MajorE0ELSP_0ELNSO_7ScaleInE0ELSQ_0EEEEEENS4_6LayoutINS5_IJSD_SD_SD_EEENS5_IJNSA_ILi0EEESV_SV_EEEEENS5_IJNS4_10UnderscoreESY_SY_EEEEENS4_23SM90_TMA_LOAD_MULTICASTENS4_14ComposedLayoutINS4_7SwizzleILi3ELi4ELi3EEENS4_18smem_ptr_flag_bitsILi16EEENST_INS5_IJNSA_ILi8EEESG_EEENS5_IJSG_SD_EEEEEEEvNS4_8identityES11_S1B_vS1C_EENS_8epilogue10collective18CollectiveEpilogueINS1E_23Sm100TmaWarpSpecializedILi4ELi2ELi16ELb1ELb0EEEJSI_NS5_IJNST_ISG_SD_EENST_INSA_ILi32EEESD_EEEEESJ_SK_SJ_SK_NS1E_6fusion15FusionCallbacksIS1I_NS1N_17LinearCombinationISJ_fSJ_fLNS_15FloatRoundStyleE2EEESI_S1M_JEEENS4_5SM1004TMEM4LOAD26SM100_TMEM_LOAD_16dp256b4xENS4_13SM90_TMA_LOADENS12_INS13_ILi2ELi4ELi3EEES16_NST_INS5_IJS17_S1K_EEENS5_IJS1K_SD_EEEEEEENS4_17SM75_U32x4_LDSM_NENS4_14SM90_TMA_STOREES22_NS4_17SM90_U32x4_STSM_NENS4_39AutoVectorizingCopyWithAssumedAlignmentILi128EEEEEEvvEEEEvNT_6ParamsE) ;  /* 0xffffff6402d07950 */ /* 0x000fea0003c3ffff */
.L_x_195:
[----:B------:R-:W-:-:S00]  /*98c0*/  BRA `(.L_x_195) ;  /* 0xfffffffc00fc7947 */ /* 0x000fc0000383ffff */
[----:B------:R-:W-:-:S00]  /*98d0*/  NOP ;  /* 0x0000000000007918 */ /* 0x000fc00000000000 */
        /* <DEDUP_REMOVED lines=10> */
.L_x_196:


//--------------------- .nv.global.init           --------------------------
	.section	.nv.global.init,"aw",@progbits
.nv.global.init:
	.type		$str$27,@object
	.size		$str$27,($str$28 - $str$27)
$str$27:
        /*0000*/ 	.byte	0x28, 0x61, 0x64, 0x64, 0x72, 0x65, 0x73, 0x73, 0x20, 0x26, 0x20, 0x6d, 0x61, 0x73, 0x6b, 0x29
        /*0010*/ 	.byte	0x20, 0x3d, 0x3d, 0x20, 0x30, 0x00
	.type		$str$28,@object
	.size		$str$28,($str$26 - $str$28)
$str$28:
        /*0016*/ 	.byte	0x2f, 0x74, 0x6d, 0x70, 0x2f, 0x63, 0x75, 0x74, 0x6c, 0x61, 0x73, 0x73, 0x5f, 0x73, 0x77, 0x65
        /*0026*/ 	.byte	0x65, 0x70, 0x5f, 0x73, 0x72, 0x63, 0x2f, 0x69, 0x6e, 0x63, 0x6c, 0x75, 0x64, 0x65, 0x2f, 0x63
        /*0036*/ 	.byte	0x75, 0x74, 0x65, 0x2f, 0x70, 0x6f, 0x69, 0x6e, 0x74, 0x65, 0x72, 0x5f, 0x66, 0x6c, 0x61, 0x67
        /*0046*/ 	.byte	0x67, 0x65, 0x64, 0x2e, 0x68, 0x70, 0x70, 0x00
	.type		$str$26,@object
	.size		$str$26,($str$25 - $str$26)
$str$26:
        /*004e*/ 	.byte	0x2f, 0x74, 0x6d, 0x70, 0x2f, 0x63, 0x75, 0x74, 0x6c, 0x61, 0x73, 0x73, 0x5f, 0x73, 0x77, 0x65
        /*005e*/ 	.byte	0x65, 0x70, 0x5f, 0x73, 0x72, 0x63, 0x2f, 0x69, 0x6e, 0x63, 0x6c, 0x75, 0x64, 0x65, 0x2f, 0x63
        /*006e*/ 	.byte	0x75, 0x74, 0x65, 0x2f, 0x61, 0x74, 0x6f, 0x6d, 0x2f, 0x63, 0x6f, 0x70, 0x79, 0x5f, 0x74, 0x72
        /*007e*/ 	.byte	0x61, 0x69, 0x74, 0x73, 0x5f, 0x73, 0x6d, 0x31, 0x30, 0x30, 0x2e, 0x68, 0x70, 0x70, 0x00
	.type		$str$25,@object
	.size		$str$25,(__unnamed_1 - $str$25)
$str$25:
        /*008d*/ 	.byte	0x28, 0x28, 0x75, 0x69, 0x6e, 0x74, 0x33, 0x32, 0x5f, 0x74, 0x28, 0x74, 0x68, 0x72, 0x65, 0x61
        /*009d*/ 	.byte	0x64, 0x49, 0x64, 0x78, 0x2e, 0x78, 0x29, 0x20, 0x2f, 0x20, 0x33, 0x32, 0x29, 0x20, 0x25, 0x20
        /*00ad*/ 	.byte	0x34, 0x29, 0x20, 0x3d, 0x3d, 0x20, 0x28, 0x28, 0x28, 0x74, 0x6d, 0x65, 0x6d, 0x5f, 0x61, 0x64
        /*00bd*/ 	.byte	0x64, 0x72, 0x20, 0x3e, 0x3e, 0x20, 0x31, 0x36, 0x29, 0x20, 0x2f, 0x20, 0x33, 0x32, 0x29, 0x20
        /*00cd*/ 	.byte	0x25, 0x20, 0x34, 0x29, 0x00
	.type		__unnamed_1,@object
	.size		__unnamed_1,(__unnamed_2 - __unnamed_1)
__unnamed_1:
        /*00d2*/ 	.byte	0x61, 0x75, 0x74, 0x6f, 0x20, 0x63, 0x75, 0x74, 0x65, 0x3a, 0x3a, 0x61, 0x73, 0x5f, 0x70, 0x6f
        /* <DEDUP_REMOVED lines=24> */
        /*0262*/ 	.byte	0x30, 0x34, 0x38, 0x3e, 0x3e, 0x3e, 0x3e, 0x5d, 0x00
	.type		__unnamed_2,@object
	.size		__unnamed_2,(.L_2 - __unnamed_2)
__unnamed_2:
        /* <DEDUP_REMOVED lines=45> */
        /*053b*/ 	.byte	0x3e, 0x3e, 0x3e, 0x5d, 0x00
.L_2:


//--------------------- .nv.shared._ZN7cutlass13device_kernelINS_4gemm6kernel13GemmUniversalIN4cute5tupleIJiiiiEEENS1_10collective13CollectiveMmaINS1_35MainloopSm100TmaUmmaWarpSpecializedILi8ELi2ELi4ENS5_IJNS4_1CILi4EEENSA_ILi2EEENSA_ILi1EEEEEEEENS5_IJNSA_ILi64EEENSA_ILi128EEESG_EEENS_10bfloat16_tENS5_IJlSD_lEEESJ_SK_NS4_8TiledMMAINS4_8MMA_AtomIJNS4_20SM100_MMA_F16BF16_SSISJ_SJ_fLi64ELi128ELNS4_4UMMA5MajorE0ELSP_0ELNSO_7ScaleInE0ELSQ_0EEEEEENS4_6LayoutINS5_IJSD_SD_SD_EEENS5_IJNSA_ILi0EEESV_SV_EEEEENS5_IJNS4_10UnderscoreESY_SY_EEEEENS4_23SM90_TMA_LOAD_MULTICASTENS4_14ComposedLayoutINS4_7SwizzleILi3ELi4ELi3EEENS4_18smem_ptr_flag_bitsILi16EEENST_INS5_IJNSA_ILi8EEESG_EEENS5_IJSG_SD_EEEEEEEvNS4_8identityES11_S1B_vS1C_EENS_8epilogue10collective18CollectiveEpilogueINS1E_23Sm100TmaWarpSpecializedILi4ELi2ELi16ELb1ELb0EEEJSI_NS5_IJNST_ISG_SD_EENST_INSA_ILi32EEESD_EEEEESJ_SK_SJ_SK_NS1E_6fusion15FusionCallbacksIS1I_NS1N_17LinearCombinationISJ_fSJ_fLNS_15FloatRoundStyleE2EEESI_S1M_JEEENS4_5SM1004TMEM4LOAD26SM100_TMEM_LOAD_16dp256b4xENS4_13SM90_TMA_LOADENS12_INS13_ILi2ELi4ELi3EEES16_NST_INS5_IJS17_S1K_EEENS5_IJS1K_SD_EEEEEEENS4_17SM75_U32x4_LDSM_NENS4_14SM90_TMA_STOREES22_NS4_17SM90_U32x4_STSM_NENS4_39AutoVectorizingCopyWithAssumedAlignmentILi128EEEEEEvvEEEEvNT_6ParamsE --------------------------
	.section	.nv.shared._ZN7cutlass13device_kernelINS_4gemm6kernel13GemmUniversalIN4cute5tupleIJiiiiEEENS1_10collective13CollectiveMmaINS1_35MainloopSm100TmaUmmaWarpSpecializedILi8ELi2ELi4ENS5_IJNS4_1CILi4EEENSA_ILi2EEENSA_ILi1EEEEEEEENS5_IJNSA_ILi64EEENSA_ILi128EEESG_EEENS_10bfloat16_tENS5_IJlSD_lEEESJ_SK_NS4_8TiledMMAINS4_8MMA_AtomIJNS4_20SM100_MMA_F16BF16_SSISJ_SJ_fLi64ELi128ELNS4_4UMMA5MajorE0ELSP_0ELNSO_7ScaleInE0ELSQ_0EEEEEENS4_6LayoutINS5_IJSD_SD_SD_EEENS5_IJNSA_ILi0EEESV_SV_EEEEENS5_IJNS4_10UnderscoreESY_SY_EEEEENS4_23SM90_TMA_LOAD_MULTICASTENS4_14ComposedLayoutINS4_7SwizzleILi3ELi4ELi3EEENS4_18smem_ptr_flag_bitsILi16EEENST_INS5_IJNSA_ILi8EEESG_EEENS5_IJSG_SD_EEEEEEEvNS4_8identityES11_S1B_vS1C_EENS_8epilogue10collective18CollectiveEpilogueINS1E_23Sm100TmaWarpSpecializedILi4ELi2ELi16ELb1ELb0EEEJSI_NS5_IJNST_ISG_SD_EENST_INSA_ILi32EEESD_EEEEESJ_SK_SJ_SK_NS1E_6fusion15FusionCallbacksIS1I_NS1N_17LinearCombinationISJ_fSJ_fLNS_15FloatRoundStyleE2EEESI_S1M_JEEENS4_5SM1004TMEM4LOAD26SM100_TMEM_LOAD_16dp256b4xENS4_13SM90_TMA_LOADENS12_INS13_ILi2ELi4ELi3EEES16_NST_INS5_IJS17_S1K_EEENS5_IJS1K_SD_EEEEEEENS4_17SM75_U32x4_LDSM_NENS4_14SM90_TMA_STOREES22_NS4_17SM90_U32x4_STSM_NENS4_39AutoVectorizingCopyWithAssumedAlignmentILi128EEEEEEvvEEEEvNT_6ParamsE,"aw",@nobits
	.sectionflags	@""
	.align	16
	.zero		1024


//--------------------- .nv.shared.reserved.0     --------------------------
	.section	.nv.shared.reserved.0,"aw",@nobits
	.weak		__nv_reservedSMEM_offset_0_alias
	.size		__nv_reservedSMEM_offset_0_alias, 0, 64
	.other		__nv_reservedSMEM_offset_0_alias,@"STO_CUDA_RESERVED_SHARED STV_DEFAULT"
__nv_reservedSMEM_offset_0_alias:
	.zero		0
.nv.shared.reserved.0:
	.zero		64
	.weak		__nv_reservedSMEM_tcgen05_partition
	.type		__nv_reservedSMEM_tcgen05_partition,@object
	.size		__nv_reservedSMEM_tcgen05_partition,(.L_0 - __nv_reservedSMEM_tcgen05_partition)
__nv_reservedSMEM_tcgen05_partition:
	.zero		32
.L_0:


//--------------------- .nv.global                --------------------------
	.section	.nv.global,"aw",@nobits
.nv.global:
	.type		_ZN40_INTERNAL_f987e337_4_k_cu_4905a74f_323484cute1_E,@object
	.size		_ZN40_INTERNAL_f987e337_4_k_cu_4905a74f_323484cute1_E,(_ZN40_INTERNAL_f987e337_4_k_cu_4905a74f_323484cuda3std3__45__cpo6cbeginE - _ZN40_INTERNAL_f987e337_4_k_cu_4905a74f_323484cute1_E)
_ZN40_INTERNAL_f987e337_4_k_cu_4905a74f_323484cute1_E:
	.zero		1
	.type		_ZN40_INTERNAL_f987e337_4_k_cu_4905a74f_323484cuda3std3__45__cpo6cbeginE,@object
	.size		_ZN40_INTERNAL_f987e337_4_k_cu_4905a74f_323484cuda3std3__45__cpo6cbeginE,(_ZN40_INTERNAL_f987e337_4_k_cu_4905a74f_323484cuda3std3__48in_placeE - _ZN40_INTERNAL_f987e337_4_k_cu_4905a74f_323484cuda3std3__45__cpo6cbeginE)
_ZN40_INTERNAL_f987e337_4_k_cu_4905a74f_323484cuda3std3__45__cpo6cbeginE:
	.zero		1
	.type		_ZN40_INTERNAL_f987e337_4_k_cu_4905a74f_323484cuda3std3__48in_placeE,@object
	.size		_ZN40_INTERNAL_f987e337_4_k_cu_4905a74f_323484cuda3std3__48in_placeE,(_ZN40_INTERNAL_f987e337_4_k_cu_4905a74f_323484cuda3std6ranges3__45__cpo9iter_moveE - _ZN40_INTERNAL_f987e337_4_k_cu_4905a74f_323484cuda3std3__48in_placeE)
_ZN40_INTERNAL_f987e337_4_k_cu_4905a74f_323484cuda3std3__48in_placeE:
	.zero		1
	.type		_ZN40_INTERNAL_f987e337_4_k_cu_4905a74f_323484cuda3std6ranges3__45__cpo9iter_moveE,@object
	.size		_ZN40_INTERNAL_f987e337_4_k_cu_4905a74f_323484cuda3std6ranges3__45__cpo9iter_moveE,(_ZN40_INTERNAL_f987e337_4_k_cu_4905a74f_323484cuda3std3__45__cpo5beginE - _ZN40_INTERNAL_f987e337_4_k_cu_4905a74f_323484cuda3std6ranges3__45__cpo9iter_moveE)
_ZN40_INTERNAL_f987e337_4_k_cu_4905a74f_323484cuda3std6ranges3__45__cpo9iter_moveE:
	.zero		1
	.type		_ZN40_INTERNAL_f987e337_4_k_cu_4905a74f_323484cuda3std3__45__cpo5beginE,@object
	.size		_ZN40_INTERNAL_f987e337_4_k_cu_4905a74f_323484cuda3std3__45__cpo5beginE,(_ZN40_INTERNAL_f987e337_4_k_cu_4905a74f_323484cuda3std3__442_GLOBAL__N__f987e337_4_k_cu_4905a74f_323486ignoreE - _ZN40_INTERNAL_f987e337_4_k_cu_4905a74f_323484cuda3std3__45__cpo5beginE)
_ZN40_INTERNAL_f987e337_4_k_cu_4905a74f_323484cuda3std3__45__cpo5beginE:
	.zero		1
	.type		_ZN40_INTERNAL_f987e337_4_k_cu_4905a74f_323484cuda3std3__442_GLOBAL__N__f987e337_4_k_cu_4905a74f_323486ignoreE,@object
	.size		_ZN40_INTERNAL_f987e337_4_k_cu_4905a74f_323484cuda3std3__442_GLOBAL__N__f987e337_4_k_cu_4905a74f_323486ignoreE,(_ZN40_INTERNAL_f987e337_4_k_cu_4905a74f_323484cute7productE - _ZN40_INTERNAL_f987e337_4_k_cu_4905a74f_323484cuda3std3__442_GLOBAL__N__f987e337_4_k_cu_4905a74f_323486ignoreE)
_ZN40_INTERNAL_f987e337_4_k_cu_4905a74f_323484cuda3std3__442_GLOBAL__N__f987e337_4_k_cu_4905a74f_323486ignoreE:
	.zero		1
	.type		_ZN40_INTERNAL_f987e337_4_k_cu_4905a74f_323484cute7productE,@object
	.size		_ZN40_INTERNAL_f987e337_4_k_cu_4905a74f_323484cute7productE,(_ZN40_INTERNAL_f987e337_4_k_cu_4905a74f_323484cuda3std3__45__cpo3endE - _ZN40_INTERNAL_f987e337_4_k_cu_4905a74f_323484cute7productE)
_ZN40_INTERNAL_f987e337_4_k_cu_4905a74f_323484cute7productE:
	.zero		1
	.type		_ZN40_INTERNAL_f987e337_4_k_cu_4905a74f_323484cuda3std3__45__cpo3endE,@object
	.size		_ZN40_INTERNAL_f987e337_4_k_cu_4905a74f_323484cuda3std3__45__cpo3endE,(_ZN40_INTERNAL_f987e337_4_k_cu_4905a74f_323484cuda3std3__419piecewise_constructE - _ZN40_INTERNAL_f987e337_4_k_cu_4905a74f_323484cuda3std3__45__cpo3endE)
_ZN40_INTERNAL_f987e337_4_k_cu_4905a74f_323484cuda3std3__45__cpo3endE:
	.zero		1
	.type		_ZN40_INTERNAL_f987e337_4_k_cu_4905a74f_323484cuda3std3__419piecewise_constructE,@object
	.size		_ZN40_INTERNAL_f987e337_4_k_cu_4905a74f_323484cuda3std3__419piecewise_constructE,(_ZN40_INTERNAL_f987e337_4_k_cu_4905a74f_323484cuda3std3__45__cpo4cendE - _ZN40_INTERNAL_f987e337_4_k_cu_4905a74f_323484cuda3std3__419piecewise_constructE)
_ZN40_INTERNAL_f987e337_4_k_cu_4905a74f_323484cuda3std3__419piecewise_constructE:
	.zero		1
	.type		_ZN40_INTERNAL_f987e337_4_k_cu_4905a74f_323484cuda3std3__45__cpo4cendE,@object
	.size		_ZN40_INTERNAL_f987e337_4_k_cu_4905a74f_323484cuda3std3__45__cpo4cendE,(_ZN40_INTERNAL_f987e337_4_k_cu_4905a74f_323484cuda3std6ranges3__45__cpo4swapE - _ZN40_INTERNAL_f987e337_4_k_cu_4905a74f_323484cuda3std3__45__cpo4cendE)
_ZN40_INTERNAL_f987e337_4_k_cu_4905a74f_323484cuda3std3__45__cpo4cendE:
	.zero		1
	.type		_ZN40_INTERNAL_f987e337_4_k_cu_4905a74f_323484cuda3std6ranges3__45__cpo4swapE,@object
	.size		_ZN40_INTERNAL_f987e337_4_k_cu_4905a74f_323484cuda3std6ranges3__45__cpo4swapE,(.L_10 - _ZN40_INTERNAL_f987e337_4_k_cu_4905a74f_323484cuda3std6ranges3__45__cpo4swapE)
_ZN40_INTERNAL_f987e337_4_k_cu_4905a74f_323484cuda3std6ranges3__45__cpo4swapE:
	.zero		1
.L_10:


//--------------------- .nv.constant0._ZN7cutlass13device_kernelINS_4gemm6kernel13GemmUniversalIN4cute5tupleIJiiiiEEENS1_10collective13CollectiveMmaINS1_35MainloopSm100TmaUmmaWarpSpecializedILi8ELi2ELi4ENS5_IJNS4_1CILi4EEENSA_ILi2EEENSA_ILi1EEEEEEEENS5_IJNSA_ILi64EEENSA_ILi128EEESG_EEENS_10bfloat16_tENS5_IJlSD_lEEESJ_SK_NS4_8TiledMMAINS4_8MMA_AtomIJNS4_20SM100_MMA_F16BF16_SSISJ_SJ_fLi64ELi128ELNS4_4UMMA5MajorE0ELSP_0ELNSO_7ScaleInE0ELSQ_0EEEEEENS4_6LayoutINS5_IJSD_SD_SD_EEENS5_IJNSA_ILi0EEESV_SV_EEEEENS5_IJNS4_10UnderscoreESY_SY_EEEEENS4_23SM90_TMA_LOAD_MULTICASTENS4_14ComposedLayoutINS4_7SwizzleILi3ELi4ELi3EEENS4_18smem_ptr_flag_bitsILi16EEENST_INS5_IJNSA_ILi8EEESG_EEENS5_IJSG_SD_EEEEEEEvNS4_8identityES11_S1B_vS1C_EENS_8epilogue10collective18CollectiveEpilogueINS1E_23Sm100TmaWarpSpecializedILi4ELi2ELi16ELb1ELb0EEEJSI_NS5_IJNST_ISG_SD_EENST_INSA_ILi32EEESD_EEEEESJ_SK_SJ_SK_NS1E_6fusion15FusionCallbacksIS1I_NS1N_17LinearCombinationISJ_fSJ_fLNS_15FloatRoundStyleE2EEESI_S1M_JEEENS4_5SM1004TMEM4LOAD26SM100_TMEM_LOAD_16dp256b4xENS4_13SM90_TMA_LOADENS12_INS13_ILi2ELi4ELi3EEES16_NST_INS5_IJS17_S1K_EEENS5_IJS1K_SD_EEEEEEENS4_17SM75_U32x4_LDSM_NENS4_14SM90_TMA_STOREES22_NS4_17SM90_U32x4_STSM_NENS4_39AutoVectorizingCopyWithAssumedAlignmentILi128EEEEEEvvEEEEvNT_6ParamsE --------------------------
	.section	.nv.constant0._ZN7cutlass13device_kernelINS_4gemm6kernel13GemmUniversalIN4cute5tupleIJiiiiEEENS1_10collective13CollectiveMmaINS1_35MainloopSm100TmaUmmaWarpSpecializedILi8ELi2ELi4ENS5_IJNS4_1CILi4EEENSA_ILi2EEENSA_ILi1EEEEEEEENS5_IJNSA_ILi64EEENSA_ILi128EEESG_EEENS_10bfloat16_tENS5_IJlSD_lEEESJ_SK_NS4_8TiledMMAINS4_8MMA_AtomIJNS4_20SM100_MMA_F16BF16_SSISJ_SJ_fLi64ELi128ELNS4_4UMMA5MajorE0ELSP_0ELNSO_7ScaleInE0ELSQ_0EEEEEENS4_6LayoutINS5_IJSD_SD_SD_EEENS5_IJNSA_ILi0EEESV_SV_EEEEENS5_IJNS4_10UnderscoreESY_SY_EEEEENS4_23SM90_TMA_LOAD_MULTICASTENS4_14ComposedLayoutINS4_7SwizzleILi3ELi4ELi3EEENS4_18smem_ptr_flag_bitsILi16EEENST_INS5_IJNSA_ILi8EEESG_EEENS5_IJSG_SD_EEEEEEEvNS4_8identityES11_S1B_vS1C_EENS_8epilogue10collective18CollectiveEpilogueINS1E_23Sm100TmaWarpSpecializedILi4ELi2ELi16ELb1ELb0EEEJSI_NS5_IJNST_ISG_SD_EENST_INSA_ILi32EEESD_EEEEESJ_SK_SJ_SK_NS1E_6fusion15FusionCallbacksIS1I_NS1N_17LinearCombinationISJ_fSJ_fLNS_15FloatRoundStyleE2EEESI_S1M_JEEENS4_5SM1004TMEM4LOAD26SM100_TMEM_LOAD_16dp256b4xENS4_13SM90_TMA_LOADENS12_INS13_ILi2ELi4ELi3EEES16_NST_INS5_IJS17_S1K_EEENS5_IJS1K_SD_EEEEEEENS4_17SM75_U32x4_LDSM_NENS4_14SM90_TMA_STOREES22_NS4_17SM90_U32x4_STSM_NENS4_39AutoVectorizingCopyWithAssumedAlignmentILi128EEEEEEvvEEEEvNT_6ParamsE,"a",@progbits
	.sectionflags	@""
	.align	4
.nv.constant0._ZN7cutlass13device_kernelINS_4gemm6kernel13GemmUniversalIN4cute5tupleIJiiiiEEENS1_10collective13CollectiveMmaINS1_35MainloopSm100TmaUmmaWarpSpecializedILi8ELi2ELi4ENS5_IJNS4_1CILi4EEENSA_ILi2EEENSA_ILi1EEEEEEEENS5_IJNSA_ILi64EEENSA_ILi128EEESG_EEENS_10bfloat16_tENS5_IJlSD_lEEESJ_SK_NS4_8TiledMMAINS4_8MMA_AtomIJNS4_20SM100_MMA_F16BF16_SSISJ_SJ_fLi64ELi128ELNS4_4UMMA5MajorE0ELSP_0ELNSO_7ScaleInE0ELSQ_0EEEEEENS4_6LayoutINS5_IJSD_SD_SD_EEENS5_IJNSA_ILi0EEESV_SV_EEEEENS5_IJNS4_10UnderscoreESY_SY_EEEEENS4_23SM90_TMA_LOAD_MULTICASTENS4_14ComposedLayoutINS4_7SwizzleILi3ELi4ELi3EEENS4_18smem_ptr_flag_bitsILi16EEENST_INS5_IJNSA_ILi8EEESG_EEENS5_IJSG_SD_EEEEEEEvNS4_8identityES11_S1B_vS1C_EENS_8epilogue10collective18CollectiveEpilogueINS1E_23Sm100TmaWarpSpecializedILi4ELi2ELi16ELb1ELb0EEEJSI_NS5_IJNST_ISG_SD_EENST_INSA_ILi32EEESD_EEEEESJ_SK_SJ_SK_NS1E_6fusion15FusionCallbacksIS1I_NS1N_17LinearCombinationISJ_fSJ_fLNS_15FloatRoundStyleE2EEESI_S1M_JEEENS4_5SM1004TMEM4LOAD26SM100_TMEM_LOAD_16dp256b4xENS4_13SM90_TMA_LOADENS12_INS13_ILi2ELi4ELi3EEES16_NST_INS5_IJS17_S1K_EEENS5_IJS1K_SD_EEEEEEENS4_17SM75_U32x4_LDSM_NENS4_14SM90_TMA_STOREES22_NS4_17SM90_U32x4_STSM_NENS4_39AutoVectorizingCopyWithAssumedAlignmentILi128EEEEEEvvEEEEvNT_6ParamsE:
	.zero		2944


//--------------------- SYMBOLS --------------------------

	.type		.nv.reservedSmem.offset0,@object
	.size		.nv.reservedSmem.offset0,0x4
	.type		.nv.reservedSmem.cap,@object
	.size		.nv.reservedSmem.cap,0x4
	.type		__assertfail,@function
